//
// Generated by NVIDIA NVVM Compiler
//
// Compiler Build ID: CL-36424714
// Cuda compilation tools, release 13.0, V13.0.88
// Based on NVVM 20.0.0
//

.version 9.0
.target sm_100
.address_size 64

	// .globl	_Z35matrixAddKernel_OneElementPerThreadPfS_S_i

.visible .entry _Z35matrixAddKernel_OneElementPerThreadPfS_S_i(
	.param .u64 .ptr .align 1 _Z35matrixAddKernel_OneElementPerThreadPfS_S_i_param_0,
	.param .u64 .ptr .align 1 _Z35matrixAddKernel_OneElementPerThreadPfS_S_i_param_1,
	.param .u64 .ptr .align 1 _Z35matrixAddKernel_OneElementPerThreadPfS_S_i_param_2,
	.param .u32 _Z35matrixAddKernel_OneElementPerThreadPfS_S_i_param_3
)
{
	.reg .pred 	%p<2>;
	.reg .b32 	%r<12>;
	.reg .b32 	%f<4>;
	.reg .b64 	%rd<11>;

	ld.param.u64 	%rd1, [_Z35matrixAddKernel_OneElementPerThreadPfS_S_i_param_0];
	ld.param.u64 	%rd2, [_Z35matrixAddKernel_OneElementPerThreadPfS_S_i_param_1];
	ld.param.u64 	%rd3, [_Z35matrixAddKernel_OneElementPerThreadPfS_S_i_param_2];
	ld.param.u32 	%r3, [_Z35matrixAddKernel_OneElementPerThreadPfS_S_i_param_3];
	mov.u32 	%r4, %ctaid.y;
	mov.u32 	%r5, %ntid.y;
	mov.u32 	%r6, %tid.y;
	mad.lo.s32 	%r1, %r4, %r5, %r6;
	mov.u32 	%r7, %ctaid.x;
	mov.u32 	%r8, %ntid.x;
	mov.u32 	%r9, %tid.x;
	mad.lo.s32 	%r2, %r7, %r8, %r9;
	max.s32 	%r10, %r1, %r2;
	setp.ge.s32 	%p1, %r10, %r3;
	@%p1 bra 	$L__BB0_2;
	cvta.to.global.u64 	%rd4, %rd2;
	cvta.to.global.u64 	%rd5, %rd3;
	cvta.to.global.u64 	%rd6, %rd1;
	mad.lo.s32 	%r11, %r3, %r1, %r2;
	mul.wide.s32 	%rd7, %r11, 4;
	add.s64 	%rd8, %rd4, %rd7;
	ld.global.f32 	%f1, [%rd8];
	add.s64 	%rd9, %rd5, %rd7;
	ld.global.f32 	%f2, [%rd9];
	add.f32 	%f3, %f1, %f2;
	add.s64 	%rd10, %rd6, %rd7;
	st.global.f32 	[%rd10], %f3;
$L__BB0_2:
	ret;

}
	// .globl	_Z31matrixAddKernel_OneRowPerThreadPfS_S_i
.visible .entry _Z31matrixAddKernel_OneRowPerThreadPfS_S_i(
	.param .u64 .ptr .align 1 _Z31matrixAddKernel_OneRowPerThreadPfS_S_i_param_0,
	.param .u64 .ptr .align 1 _Z31matrixAddKernel_OneRowPerThreadPfS_S_i_param_1,
	.param .u64 .ptr .align 1 _Z31matrixAddKernel_OneRowPerThreadPfS_S_i_param_2,
	.param .u32 _Z31matrixAddKernel_OneRowPerThreadPfS_S_i_param_3
)
{
	.reg .pred 	%p<12>;
	.reg .b32 	%r<37>;
	.reg .b32 	%f<88>;
	.reg .b64 	%rd<26>;

	ld.param.u64 	%rd7, [_Z31matrixAddKernel_OneRowPerThreadPfS_S_i_param_0];
	ld.param.u64 	%rd8, [_Z31matrixAddKernel_OneRowPerThreadPfS_S_i_param_1];
	ld.param.u64 	%rd9, [_Z31matrixAddKernel_OneRowPerThreadPfS_S_i_param_2];
	ld.param.u32 	%r23, [_Z31matrixAddKernel_OneRowPerThreadPfS_S_i_param_3];
	cvta.to.global.u64 	%rd1, %rd7;
	cvta.to.global.u64 	%rd2, %rd9;
	cvta.to.global.u64 	%rd3, %rd8;
	mov.u32 	%r24, %ctaid.x;
	mov.u32 	%r25, %ntid.x;
	mov.u32 	%r26, %tid.x;
	mad.lo.s32 	%r1, %r24, %r25, %r26;
	setp.ge.s32 	%p1, %r1, %r23;
	setp.lt.s32 	%p2, %r23, 1;
	or.pred  	%p3, %p1, %p2;
	@%p3 bra 	$L__BB1_13;
	mul.lo.s32 	%r2, %r23, %r1;
	and.b32  	%r3, %r23, 15;
	setp.lt.u32 	%p4, %r23, 16;
	mov.b32 	%r33, 0;
	@%p4 bra 	$L__BB1_4;
	and.b32  	%r33, %r23, 2147483632;
	neg.s32 	%r31, %r33;
	add.s64 	%rd4, %rd3, 32;
	add.s64 	%rd5, %rd2, 32;
	add.s64 	%rd6, %rd1, 32;
	mov.u32 	%r30, %r2;
$L__BB1_3:
	.pragma "nounroll";
	mul.wide.s32 	%rd10, %r30, 4;
	add.s64 	%rd11, %rd4, %rd10;
	add.s64 	%rd12, %rd5, %rd10;
	add.s64 	%rd13, %rd6, %rd10;
	ld.global.f32 	%f1, [%rd11+-32];
	ld.global.f32 	%f2, [%rd12+-32];
	add.f32 	%f3, %f1, %f2;
	st.global.f32 	[%rd13+-32], %f3;
	ld.global.f32 	%f4, [%rd11+-28];
	ld.global.f32 	%f5, [%rd12+-28];
	add.f32 	%f6, %f4, %f5;
	st.global.f32 	[%rd13+-28], %f6;
	ld.global.f32 	%f7, [%rd11+-24];
	ld.global.f32 	%f8, [%rd12+-24];
	add.f32 	%f9, %f7, %f8;
	st.global.f32 	[%rd13+-24], %f9;
	ld.global.f32 	%f10, [%rd11+-20];
	ld.global.f32 	%f11, [%rd12+-20];
	add.f32 	%f12, %f10, %f11;
	st.global.f32 	[%rd13+-20], %f12;
	ld.global.f32 	%f13, [%rd11+-16];
	ld.global.f32 	%f14, [%rd12+-16];
	add.f32 	%f15, %f13, %f14;
	st.global.f32 	[%rd13+-16], %f15;
	ld.global.f32 	%f16, [%rd11+-12];
	ld.global.f32 	%f17, [%rd12+-12];
	add.f32 	%f18, %f16, %f17;
	st.global.f32 	[%rd13+-12], %f18;
	ld.global.f32 	%f19, [%rd11+-8];
	ld.global.f32 	%f20, [%rd12+-8];
	add.f32 	%f21, %f19, %f20;
	st.global.f32 	[%rd13+-8], %f21;
	ld.global.f32 	%f22, [%rd11+-4];
	ld.global.f32 	%f23, [%rd12+-4];
	add.f32 	%f24, %f22, %f23;
	st.global.f32 	[%rd13+-4], %f24;
	ld.global.f32 	%f25, [%rd11];
	ld.global.f32 	%f26, [%rd12];
	add.f32 	%f27, %f25, %f26;
	st.global.f32 	[%rd13], %f27;
	ld.global.f32 	%f28, [%rd11+4];
	ld.global.f32 	%f29, [%rd12+4];
	add.f32 	%f30, %f28, %f29;
	st.global.f32 	[%rd13+4], %f30;
	ld.global.f32 	%f31, [%rd11+8];
	ld.global.f32 	%f32, [%rd12+8];
	add.f32 	%f33, %f31, %f32;
	st.global.f32 	[%rd13+8], %f33;
	ld.global.f32 	%f34, [%rd11+12];
	ld.global.f32 	%f35, [%rd12+12];
	add.f32 	%f36, %f34, %f35;
	st.global.f32 	[%rd13+12], %f36;
	ld.global.f32 	%f37, [%rd11+16];
	ld.global.f32 	%f38, [%rd12+16];
	add.f32 	%f39, %f37, %f38;
	st.global.f32 	[%rd13+16], %f39;
	ld.global.f32 	%f40, [%rd11+20];
	ld.global.f32 	%f41, [%rd12+20];
	add.f32 	%f42, %f40, %f41;
	st.global.f32 	[%rd13+20], %f42;
	ld.global.f32 	%f43, [%rd11+24];
	ld.global.f32 	%f44, [%rd12+24];
	add.f32 	%f45, %f43, %f44;
	st.global.f32 	[%rd13+24], %f45;
	ld.global.f32 	%f46, [%rd11+28];
	ld.global.f32 	%f47, [%rd12+28];
	add.f32 	%f48, %f46, %f47;
	st.global.f32 	[%rd13+28], %f48;
	add.s32 	%r31, %r31, 16;
	add.s32 	%r30, %r30, 16;
	setp.ne.s32 	%p5, %r31, 0;
	@%p5 bra 	$L__BB1_3;
$L__BB1_4:
	setp.eq.s32 	%p6, %r3, 0;
	@%p6 bra 	$L__BB1_13;
	and.b32  	%r11, %r23, 7;
	setp.lt.u32 	%p7, %r3, 8;
	@%p7 bra 	$L__BB1_7;
	add.s32 	%r28, %r33, %r2;
	mul.wide.s32 	%rd14, %r28, 4;
	add.s64 	%rd15, %rd3, %rd14;
	ld.global.f32 	%f49, [%rd15];
	add.s64 	%rd16, %rd2, %rd14;
	ld.global.f32 	%f50, [%rd16];
	add.f32 	%f51, %f49, %f50;
	add.s64 	%rd17, %rd1, %rd14;
	st.global.f32 	[%rd17], %f51;
	ld.global.f32 	%f52, [%rd15+4];
	ld.global.f32 	%f53, [%rd16+4];
	add.f32 	%f54, %f52, %f53;
	st.global.f32 	[%rd17+4], %f54;
	ld.global.f32 	%f55, [%rd15+8];
	ld.global.f32 	%f56, [%rd16+8];
	add.f32 	%f57, %f55, %f56;
	st.global.f32 	[%rd17+8], %f57;
	ld.global.f32 	%f58, [%rd15+12];
	ld.global.f32 	%f59, [%rd16+12];
	add.f32 	%f60, %f58, %f59;
	st.global.f32 	[%rd17+12], %f60;
	ld.global.f32 	%f61, [%rd15+16];
	ld.global.f32 	%f62, [%rd16+16];
	add.f32 	%f63, %f61, %f62;
	st.global.f32 	[%rd17+16], %f63;
	ld.global.f32 	%f64, [%rd15+20];
	ld.global.f32 	%f65, [%rd16+20];
	add.f32 	%f66, %f64, %f65;
	st.global.f32 	[%rd17+20], %f66;
	ld.global.f32 	%f67, [%rd15+24];
	ld.global.f32 	%f68, [%rd16+24];
	add.f32 	%f69, %f67, %f68;
	st.global.f32 	[%rd17+24], %f69;
	ld.global.f32 	%f70, [%rd15+28];
	ld.global.f32 	%f71, [%rd16+28];
	add.f32 	%f72, %f70, %f71;
	st.global.f32 	[%rd17+28], %f72;
	add.s32 	%r33, %r33, 8;
$L__BB1_7:
	setp.eq.s32 	%p8, %r11, 0;
	@%p8 bra 	$L__BB1_13;
	and.b32  	%r14, %r23, 3;
	setp.lt.u32 	%p9, %r11, 4;
	@%p9 bra 	$L__BB1_10;
	add.s32 	%r29, %r33, %r2;
	mul.wide.s32 	%rd18, %r29, 4;
	add.s64 	%rd19, %rd3, %rd18;
	ld.global.f32 	%f73, [%rd19];
	add.s64 	%rd20, %rd2, %rd18;
	ld.global.f32 	%f74, [%rd20];
	add.f32 	%f75, %f73, %f74;
	add.s64 	%rd21, %rd1, %rd18;
	st.global.f32 	[%rd21], %f75;
	ld.global.f32 	%f76, [%rd19+4];
	ld.global.f32 	%f77, [%rd20+4];
	add.f32 	%f78, %f76, %f77;
	st.global.f32 	[%rd21+4], %f78;
	ld.global.f32 	%f79, [%rd19+8];
	ld.global.f32 	%f80, [%rd20+8];
	add.f32 	%f81, %f79, %f80;
	st.global.f32 	[%rd21+8], %f81;
	ld.global.f32 	%f82, [%rd19+12];
	ld.global.f32 	%f83, [%rd20+12];
	add.f32 	%f84, %f82, %f83;
	st.global.f32 	[%rd21+12], %f84;
	add.s32 	%r33, %r33, 4;
$L__BB1_10:
	setp.eq.s32 	%p10, %r14, 0;
	@%p10 bra 	$L__BB1_13;
	add.s32 	%r36, %r33, %r2;
	neg.s32 	%r35, %r14;
$L__BB1_12:
	.pragma "nounroll";
	mul.wide.s32 	%rd22, %r36, 4;
	add.s64 	%rd23, %rd1, %rd22;
	add.s64 	%rd24, %rd2, %rd22;
	add.s64 	%rd25, %rd3, %rd22;
	ld.global.f32 	%f85, [%rd25];
	ld.global.f32 	%f86, [%rd24];
	add.f32 	%f87, %f85, %f86;
	st.global.f32 	[%rd23], %f87;
	add.s32 	%r36, %r36, 1;
	add.s32 	%r35, %r35, 1;
	setp.ne.s32 	%p11, %r35, 0;
	@%p11 bra 	$L__BB1_12;
$L__BB1_13:
	ret;

}
	// .globl	_Z34matrixAddKernel_OneColumnPerThreadPfS_S_i
.visible .entry _Z34matrixAddKernel_OneColumnPerThreadPfS_S_i(
	.param .u64 .ptr .align 1 _Z34matrixAddKernel_OneColumnPerThreadPfS_S_i_param_0,
	.param .u64 .ptr .align 1 _Z34matrixAddKernel_OneColumnPerThreadPfS_S_i_param_1,
	.param .u64 .ptr .align 1 _Z34matrixAddKernel_OneColumnPerThreadPfS_S_i_param_2,
	.param .u32 _Z34matrixAddKernel_OneColumnPerThreadPfS_S_i_param_3
)
{
	.reg .pred 	%p<12>;
	.reg .b32 	%r<38>;
	.reg .b32 	%f<88>;
	.reg .b64 	%rd<101>;

	ld.param.u64 	%rd4, [_Z34matrixAddKernel_OneColumnPerThreadPfS_S_i_param_0];
	ld.param.u64 	%rd5, [_Z34matrixAddKernel_OneColumnPerThreadPfS_S_i_param_1];
	ld.param.u64 	%rd6, [_Z34matrixAddKernel_OneColumnPerThreadPfS_S_i_param_2];
	ld.param.u32 	%r23, [_Z34matrixAddKernel_OneColumnPerThreadPfS_S_i_param_3];
	cvta.to.global.u64 	%rd1, %rd4;
	cvta.to.global.u64 	%rd2, %rd6;
	cvta.to.global.u64 	%rd3, %rd5;
	mov.u32 	%r24, %ctaid.x;
	mov.u32 	%r25, %ntid.x;
	mov.u32 	%r26, %tid.x;
	mad.lo.s32 	%r1, %r24, %r25, %r26;
	setp.ge.s32 	%p1, %r1, %r23;
	setp.lt.s32 	%p2, %r23, 1;
	or.pred  	%p3, %p1, %p2;
	@%p3 bra 	$L__BB2_13;
	add.s32 	%r28, %r23, -1;
	and.b32  	%r2, %r23, 15;
	setp.lt.u32 	%p4, %r28, 15;
	mov.b32 	%r34, 0;
	@%p4 bra 	$L__BB2_4;
	and.b32  	%r34, %r23, 2147483632;
	neg.s32 	%r32, %r34;
	shl.b32 	%r5, %r23, 4;
	mul.wide.u32 	%rd11, %r23, 4;
	mov.u32 	%r31, %r1;
$L__BB2_3:
	.pragma "nounroll";
	mul.wide.s32 	%rd7, %r31, 4;
	add.s64 	%rd8, %rd3, %rd7;
	ld.global.f32 	%f1, [%rd8];
	add.s64 	%rd9, %rd2, %rd7;
	ld.global.f32 	%f2, [%rd9];
	add.f32 	%f3, %f1, %f2;
	add.s64 	%rd10, %rd1, %rd7;
	st.global.f32 	[%rd10], %f3;
	add.s64 	%rd12, %rd8, %rd11;
	ld.global.f32 	%f4, [%rd12];
	add.s64 	%rd13, %rd9, %rd11;
	ld.global.f32 	%f5, [%rd13];
	add.f32 	%f6, %f4, %f5;
	add.s64 	%rd14, %rd10, %rd11;
	st.global.f32 	[%rd14], %f6;
	add.s64 	%rd15, %rd12, %rd11;
	ld.global.f32 	%f7, [%rd15];
	add.s64 	%rd16, %rd13, %rd11;
	ld.global.f32 	%f8, [%rd16];
	add.f32 	%f9, %f7, %f8;
	add.s64 	%rd17, %rd14, %rd11;
	st.global.f32 	[%rd17], %f9;
	add.s64 	%rd18, %rd15, %rd11;
	ld.global.f32 	%f10, [%rd18];
	add.s64 	%rd19, %rd16, %rd11;
	ld.global.f32 	%f11, [%rd19];
	add.f32 	%f12, %f10, %f11;
	add.s64 	%rd20, %rd17, %rd11;
	st.global.f32 	[%rd20], %f12;
	add.s64 	%rd21, %rd18, %rd11;
	ld.global.f32 	%f13, [%rd21];
	add.s64 	%rd22, %rd19, %rd11;
	ld.global.f32 	%f14, [%rd22];
	add.f32 	%f15, %f13, %f14;
	add.s64 	%rd23, %rd20, %rd11;
	st.global.f32 	[%rd23], %f15;
	add.s64 	%rd24, %rd21, %rd11;
	ld.global.f32 	%f16, [%rd24];
	add.s64 	%rd25, %rd22, %rd11;
	ld.global.f32 	%f17, [%rd25];
	add.f32 	%f18, %f16, %f17;
	add.s64 	%rd26, %rd23, %rd11;
	st.global.f32 	[%rd26], %f18;
	add.s64 	%rd27, %rd24, %rd11;
	ld.global.f32 	%f19, [%rd27];
	add.s64 	%rd28, %rd25, %rd11;
	ld.global.f32 	%f20, [%rd28];
	add.f32 	%f21, %f19, %f20;
	add.s64 	%rd29, %rd26, %rd11;
	st.global.f32 	[%rd29], %f21;
	add.s64 	%rd30, %rd27, %rd11;
	ld.global.f32 	%f22, [%rd30];
	add.s64 	%rd31, %rd28, %rd11;
	ld.global.f32 	%f23, [%rd31];
	add.f32 	%f24, %f22, %f23;
	add.s64 	%rd32, %rd29, %rd11;
	st.global.f32 	[%rd32], %f24;
	add.s64 	%rd33, %rd30, %rd11;
	ld.global.f32 	%f25, [%rd33];
	add.s64 	%rd34, %rd31, %rd11;
	ld.global.f32 	%f26, [%rd34];
	add.f32 	%f27, %f25, %f26;
	add.s64 	%rd35, %rd32, %rd11;
	st.global.f32 	[%rd35], %f27;
	add.s64 	%rd36, %rd33, %rd11;
	ld.global.f32 	%f28, [%rd36];
	add.s64 	%rd37, %rd34, %rd11;
	ld.global.f32 	%f29, [%rd37];
	add.f32 	%f30, %f28, %f29;
	add.s64 	%rd38, %rd35, %rd11;
	st.global.f32 	[%rd38], %f30;
	add.s64 	%rd39, %rd36, %rd11;
	ld.global.f32 	%f31, [%rd39];
	add.s64 	%rd40, %rd37, %rd11;
	ld.global.f32 	%f32, [%rd40];
	add.f32 	%f33, %f31, %f32;
	add.s64 	%rd41, %rd38, %rd11;
	st.global.f32 	[%rd41], %f33;
	add.s64 	%rd42, %rd39, %rd11;
	ld.global.f32 	%f34, [%rd42];
	add.s64 	%rd43, %rd40, %rd11;
	ld.global.f32 	%f35, [%rd43];
	add.f32 	%f36, %f34, %f35;
	add.s64 	%rd44, %rd41, %rd11;
	st.global.f32 	[%rd44], %f36;
	add.s64 	%rd45, %rd42, %rd11;
	ld.global.f32 	%f37, [%rd45];
	add.s64 	%rd46, %rd43, %rd11;
	ld.global.f32 	%f38, [%rd46];
	add.f32 	%f39, %f37, %f38;
	add.s64 	%rd47, %rd44, %rd11;
	st.global.f32 	[%rd47], %f39;
	add.s64 	%rd48, %rd45, %rd11;
	ld.global.f32 	%f40, [%rd48];
	add.s64 	%rd49, %rd46, %rd11;
	ld.global.f32 	%f41, [%rd49];
	add.f32 	%f42, %f40, %f41;
	add.s64 	%rd50, %rd47, %rd11;
	st.global.f32 	[%rd50], %f42;
	add.s64 	%rd51, %rd48, %rd11;
	ld.global.f32 	%f43, [%rd51];
	add.s64 	%rd52, %rd49, %rd11;
	ld.global.f32 	%f44, [%rd52];
	add.f32 	%f45, %f43, %f44;
	add.s64 	%rd53, %rd50, %rd11;
	st.global.f32 	[%rd53], %f45;
	add.s64 	%rd54, %rd51, %rd11;
	ld.global.f32 	%f46, [%rd54];
	add.s64 	%rd55, %rd52, %rd11;
	ld.global.f32 	%f47, [%rd55];
	add.f32 	%f48, %f46, %f47;
	add.s64 	%rd56, %rd53, %rd11;
	st.global.f32 	[%rd56], %f48;
	add.s32 	%r32, %r32, 16;
	add.s32 	%r31, %r31, %r5;
	setp.ne.s32 	%p5, %r32, 0;
	@%p5 bra 	$L__BB2_3;
$L__BB2_4:
	setp.eq.s32 	%p6, %r2, 0;
	@%p6 bra 	$L__BB2_13;
	and.b32  	%r11, %r23, 7;
	setp.lt.u32 	%p7, %r2, 8;
	@%p7 bra 	$L__BB2_7;
	mad.lo.s32 	%r29, %r34, %r23, %r1;
	mul.wide.s32 	%rd57, %r29, 4;
	add.s64 	%rd58, %rd3, %rd57;
	ld.global.f32 	%f49, [%rd58];
	add.s64 	%rd59, %rd2, %rd57;
	ld.global.f32 	%f50, [%rd59];
	add.f32 	%f51, %f49, %f50;
	add.s64 	%rd60, %rd1, %rd57;
	st.global.f32 	[%rd60], %f51;
	mul.wide.u32 	%rd61, %r23, 4;
	add.s64 	%rd62, %rd58, %rd61;
	ld.global.f32 	%f52, [%rd62];
	add.s64 	%rd63, %rd59, %rd61;
	ld.global.f32 	%f53, [%rd63];
	add.f32 	%f54, %f52, %f53;
	add.s64 	%rd64, %rd60, %rd61;
	st.global.f32 	[%rd64], %f54;
	add.s64 	%rd65, %rd62, %rd61;
	ld.global.f32 	%f55, [%rd65];
	add.s64 	%rd66, %rd63, %rd61;
	ld.global.f32 	%f56, [%rd66];
	add.f32 	%f57, %f55, %f56;
	add.s64 	%rd67, %rd64, %rd61;
	st.global.f32 	[%rd67], %f57;
	add.s64 	%rd68, %rd65, %rd61;
	ld.global.f32 	%f58, [%rd68];
	add.s64 	%rd69, %rd66, %rd61;
	ld.global.f32 	%f59, [%rd69];
	add.f32 	%f60, %f58, %f59;
	add.s64 	%rd70, %rd67, %rd61;
	st.global.f32 	[%rd70], %f60;
	add.s64 	%rd71, %rd68, %rd61;
	ld.global.f32 	%f61, [%rd71];
	add.s64 	%rd72, %rd69, %rd61;
	ld.global.f32 	%f62, [%rd72];
	add.f32 	%f63, %f61, %f62;
	add.s64 	%rd73, %rd70, %rd61;
	st.global.f32 	[%rd73], %f63;
	add.s64 	%rd74, %rd71, %rd61;
	ld.global.f32 	%f64, [%rd74];
	add.s64 	%rd75, %rd72, %rd61;
	ld.global.f32 	%f65, [%rd75];
	add.f32 	%f66, %f64, %f65;
	add.s64 	%rd76, %rd73, %rd61;
	st.global.f32 	[%rd76], %f66;
	add.s64 	%rd77, %rd74, %rd61;
	ld.global.f32 	%f67, [%rd77];
	add.s64 	%rd78, %rd75, %rd61;
	ld.global.f32 	%f68, [%rd78];
	add.f32 	%f69, %f67, %f68;
	add.s64 	%rd79, %rd76, %rd61;
	st.global.f32 	[%rd79], %f69;
	add.s64 	%rd80, %rd77, %rd61;
	ld.global.f32 	%f70, [%rd80];
	add.s64 	%rd81, %rd78, %rd61;
	ld.global.f32 	%f71, [%rd81];
	add.f32 	%f72, %f70, %f71;
	add.s64 	%rd82, %rd79, %rd61;
	st.global.f32 	[%rd82], %f72;
	add.s32 	%r34, %r34, 8;
$L__BB2_7:
	setp.eq.s32 	%p8, %r11, 0;
	@%p8 bra 	$L__BB2_13;
	and.b32  	%r14, %r23, 3;
	setp.lt.u32 	%p9, %r11, 4;
	@%p9 bra 	$L__BB2_10;
	mad.lo.s32 	%r30, %r34, %r23, %r1;
	mul.wide.s32 	%rd83, %r30, 4;
	add.s64 	%rd84, %rd3, %rd83;
	ld.global.f32 	%f73, [%rd84];
	add.s64 	%rd85, %rd2, %rd83;
	ld.global.f32 	%f74, [%rd85];
	add.f32 	%f75, %f73, %f74;
	add.s64 	%rd86, %rd1, %rd83;
	st.global.f32 	[%rd86], %f75;
	mul.wide.u32 	%rd87, %r23, 4;
	add.s64 	%rd88, %rd84, %rd87;
	ld.global.f32 	%f76, [%rd88];
	add.s64 	%rd89, %rd85, %rd87;
	ld.global.f32 	%f77, [%rd89];
	add.f32 	%f78, %f76, %f77;
	add.s64 	%rd90, %rd86, %rd87;
	st.global.f32 	[%rd90], %f78;
	add.s64 	%rd91, %rd88, %rd87;
	ld.global.f32 	%f79, [%rd91];
	add.s64 	%rd92, %rd89, %rd87;
	ld.global.f32 	%f80, [%rd92];
	add.f32 	%f81, %f79, %f80;
	add.s64 	%rd93, %rd90, %rd87;
	st.global.f32 	[%rd93], %f81;
	add.s64 	%rd94, %rd91, %rd87;
	ld.global.f32 	%f82, [%rd94];
	add.s64 	%rd95, %rd92, %rd87;
	ld.global.f32 	%f83, [%rd95];
	add.f32 	%f84, %f82, %f83;
	add.s64 	%rd96, %rd93, %rd87;
	st.global.f32 	[%rd96], %f84;
	add.s32 	%r34, %r34, 4;
$L__BB2_10:
	setp.eq.s32 	%p10, %r14, 0;
	@%p10 bra 	$L__BB2_13;
	mad.lo.s32 	%r37, %r34, %r23, %r1;
	neg.s32 	%r36, %r14;
$L__BB2_12:
	.pragma "nounroll";
	mul.wide.s32 	%rd97, %r37, 4;
	add.s64 	%rd98, %rd1, %rd97;
	add.s64 	%rd99, %rd2, %rd97;
	add.s64 	%rd100, %rd3, %rd97;
	ld.global.f32 	%f85, [%rd100];
	ld.global.f32 	%f86, [%rd99];
	add.f32 	%f87, %f85, %f86;
	st.global.f32 	[%rd98], %f87;
	add.s32 	%r37, %r37, %r23;
	add.s32 	%r36, %r36, 1;
	setp.ne.s32 	%p11, %r36, 0;
	@%p11 bra 	$L__BB2_12;
$L__BB2_13:
	ret;

}


// ===== COMPILED SASS (sm_100) =====

	.target	sm_100

	.elftype	@"ET_EXEC"


//--------------------- .note.nv.tkinfo           --------------------------
	.section	.note.nv.tkinfo,"",@"SHT_NOTE"
	.sectionflags	@"SHF_NOTE_NV_TKINFO"
	.tkinfo
        /*0018*/ 	.word	0x00000002
        /*0030*/ 	.string	""
        /*0030*/ 	.string	"ptxas"
        /*0030*/ 	.string	"Cuda compilation tools, release 13.0, V13.0.88"
        /*0030*/ 	.string	"Build cuda_13.0.r13.0/compiler.36424714_0"
        /*0030*/ 	.string	"-arch sm_100 -m 64 "



//--------------------- .note.nv.cuinfo           --------------------------
	.section	.note.nv.cuinfo,"",@"SHT_NOTE"
	.sectionflags	@"SHF_NOTE_NV_CUINFO"
        /*0018*/ 	.short	0x0002
        /*001a*/ 	.short	0x0064
        /*001c*/ 	.short	0x0082
	.zero		2


//--------------------- .nv.info                  --------------------------
	.section	.nv.info,"",@"SHT_CUDA_INFO"
	.align	4


	//----- nvinfo : EIATTR_REGCOUNT
	.align		4
        /*0000*/ 	.byte	0x04, 0x2f
        /*0002*/ 	.short	(.L_1 - .L_0)
	.align		4
.L_0:
        /*0004*/ 	.word	index@(_Z35matrixAddKernel_OneElementPerThreadPfS_S_i)
        /*0008*/ 	.word	0x0000000c


	//----- nvinfo : EIATTR_FRAME_SIZE
	.align		4
.L_1:
        /*000c*/ 	.byte	0x04, 0x11
        /*000e*/ 	.short	(.L_3 - .L_2)
	.align		4
.L_2:
        /*0010*/ 	.word	index@(_Z35matrixAddKernel_OneElementPerThreadPfS_S_i)
        /*0014*/ 	.word	0x00000000


	//----- nvinfo : EIATTR_REGCOUNT
	.align		4
.L_3:
        /*0018*/ 	.byte	0x04, 0x2f
        /*001a*/ 	.short	(.L_5 - .L_4)
	.align		4
.L_4:
        /*001c*/ 	.word	index@(_Z31matrixAddKernel_OneRowPerThreadPfS_S_i)
        /*0020*/ 	.word	0x00000016


	//----- nvinfo : EIATTR_FRAME_SIZE
	.align		4
.L_5:
        /*0024*/ 	.byte	0x04, 0x11
        /*0026*/ 	.short	(.L_7 - .L_6)
	.align		4
.L_6:
        /*0028*/ 	.word	index@(_Z31matrixAddKernel_OneRowPerThreadPfS_S_i)
        /*002c*/ 	.word	0x00000000


	//----- nvinfo : EIATTR_REGCOUNT
	.align		4
.L_7:
        /*0030*/ 	.byte	0x04, 0x2f
        /*0032*/ 	.short	(.L_9 - .L_8)
	.align		4
.L_8:
        /*0034*/ 	.word	index@(_Z34matrixAddKernel_OneColumnPerThreadPfS_S_i)
        /*0038*/ 	.word	0x0000001c


	//----- nvinfo : EIATTR_FRAME_SIZE
	.align		4
.L_9:
        /*003c*/ 	.byte	0x04, 0x11
        /*003e*/ 	.short	(.L_11 - .L_10)
	.align		4
.L_10:
        /*0040*/ 	.word	index@(_Z34matrixAddKernel_OneColumnPerThreadPfS_S_i)
        /*0044*/ 	.word	0x00000000


	//----- nvinfo : EIATTR_MIN_STACK_SIZE
	.align		4
.L_11:
        /*0048*/ 	.byte	0x04, 0x12
        /*004a*/ 	.short	(.L_13 - .L_12)
	.align		4
.L_12:
        /*004c*/ 	.word	index@(_Z34matrixAddKernel_OneColumnPerThreadPfS_S_i)
        /*0050*/ 	.word	0x00000000


	//----- nvinfo : EIATTR_MIN_STACK_SIZE
	.align		4
.L_13:
        /*0054*/ 	.byte	0x04, 0x12
        /*0056*/ 	.short	(.L_15 - .L_14)
	.align		4
.L_14:
        /*0058*/ 	.word	index@(_Z31matrixAddKernel_OneRowPerThreadPfS_S_i)
        /*005c*/ 	.word	0x00000000


	//----- nvinfo : EIATTR_MIN_STACK_SIZE
	.align		4
.L_15:
        /*0060*/ 	.byte	0x04, 0x12
        /*0062*/ 	.short	(.L_17 - .L_16)
	.align		4
.L_16:
        /*0064*/ 	.word	index@(_Z35matrixAddKernel_OneElementPerThreadPfS_S_i)
        /*0068*/ 	.word	0x00000000
.L_17:


//--------------------- .nv.compat                --------------------------
	.section	.nv.compat,"",@"SHT_CUDA_COMPAT_INFO"
	.align	4
        /*0000*/ 	.byte	0x02, 0x09, 0x00, 0x00, 0x02, 0x02, 0x01, 0x00, 0x02, 0x05, 0x05, 0x00, 0x03, 0x07, 0x01, 0x01
        /*0010*/ 	.byte	0x02, 0x03, 0x00, 0x00, 0x02, 0x06, 0x01, 0x00, 0x04, 0x0b, 0x08, 0x00, 0x09, 0x00, 0x00, 0x00
        /*0020*/ 	.byte	0x00, 0x00, 0x00, 0x00


//--------------------- .nv.info._Z34matrixAddKernel_OneColumnPerThreadPfS_S_i --------------------------
	.section	.nv.info._Z34matrixAddKernel_OneColumnPerThreadPfS_S_i,"",@"SHT_CUDA_INFO"
	.sectionflags	@""
	.align	4


	//----- nvinfo : EIATTR_CUDA_API_VERSION
	.align		4
        /*0000*/ 	.byte	0x04, 0x37
        /*0002*/ 	.short	(.L_19 - .L_18)
.L_18:
        /*0004*/ 	.word	0x00000082


	//----- nvinfo : EIATTR_KPARAM_INFO
	.align		4
.L_19:
        /*0008*/ 	.byte	0x04, 0x17
        /*000a*/ 	.short	(.L_21 - .L_20)
.L_20:
        /*000c*/ 	.word	0x00000000
        /*0010*/ 	.short	0x0003
        /*0012*/ 	.short	0x0018
        /*0014*/ 	.byte	0x00, 0xf0, 0x11, 0x00


	//----- nvinfo : EIATTR_KPARAM_INFO
	.align		4
.L_21:
        /*0018*/ 	.byte	0x04, 0x17
        /*001a*/ 	.short	(.L_23 - .L_22)
.L_22:
        /*001c*/ 	.word	0x00000000
        /*0020*/ 	.short	0x0002
        /*0022*/ 	.short	0x0010
        /*0024*/ 	.byte	0x00, 0xf5, 0x21, 0x00


	//----- nvinfo : EIATTR_KPARAM_INFO
	.align		4
.L_23:
        /*0028*/ 	.byte	0x04, 0x17
        /*002a*/ 	.short	(.L_25 - .L_24)
.L_24:
        /*002c*/ 	.word	0x00000000
        /*0030*/ 	.short	0x0001
        /*0032*/ 	.short	0x0008
        /*0034*/ 	.byte	0x00, 0xf5, 0x21, 0x00


	//----- nvinfo : EIATTR_KPARAM_INFO
	.align		4
.L_25:
        /*0038*/ 	.byte	0x04, 0x17
        /*003a*/ 	.short	(.L_27 - .L_26)
.L_26:
        /*003c*/ 	.word	0x00000000
        /*0040*/ 	.short	0x0000
        /*0042*/ 	.short	0x0000
        /*0044*/ 	.byte	0x00, 0xf5, 0x21, 0x00


	//----- nvinfo : EIATTR_SPARSE_MMA_MASK
	.align		4
.L_27:
        /*0048*/ 	.byte	0x03, 0x50
        /*004a*/ 	.short	0x0000


	//----- nvinfo : EIATTR_MAXREG_COUNT
	.align		4
        /*004c*/ 	.byte	0x03, 0x1b
        /*004e*/ 	.short	0x00ff


	//----- nvinfo : EIATTR_MERCURY_ISA_VERSION
	.align		4
        /*0050*/ 	.byte	0x03, 0x5f
        /*0052*/ 	.short	0x0101


	//----- nvinfo : EIATTR_VRC_CTA_INIT_COUNT
	.align		4
        /*0054*/ 	.byte	0x02, 0x4a
	.zero		1
	.zero		1


	//----- nvinfo : EIATTR_EXIT_INSTR_OFFSETS
	.align		4
        /*0058*/ 	.byte	0x04, 0x1c
        /*005a*/ 	.short	(.L_29 - .L_28)


	//   ....[0]....
.L_28:
        /*005c*/ 	.word	0x00000080


	//   ....[1]....
        /*0060*/ 	.word	0x000008a0


	//   ....[2]....
        /*0064*/ 	.word	0x00000cc0


	//   ....[3]....
        /*0068*/ 	.word	0x00000f20


	//   ....[4]....
        /*006c*/ 	.word	0x00001030


	//----- nvinfo : EIATTR_CBANK_PARAM_SIZE
	.align		4
.L_29:
        /*0070*/ 	.byte	0x03, 0x19
        /*0072*/ 	.short	0x001c


	//----- nvinfo : EIATTR_PARAM_CBANK
	.align		4
        /*0074*/ 	.byte	0x04, 0x0a
        /*0076*/ 	.short	(.L_31 - .L_30)
	.align		4
.L_30:
        /*0078*/ 	.word	index@(.nv.constant0._Z34matrixAddKernel_OneColumnPerThreadPfS_S_i)
        /*007c*/ 	.short	0x0380
        /*007e*/ 	.short	0x001c


	//----- nvinfo : EIATTR_SW_WAR
	.align		4
.L_31:
        /*0080*/ 	.byte	0x04, 0x36
        /*0082*/ 	.short	(.L_33 - .L_32)
.L_32:
        /*0084*/ 	.word	0x00000008
.L_33:


//--------------------- .nv.info._Z31matrixAddKernel_OneRowPerThreadPfS_S_i --------------------------
	.section	.nv.info._Z31matrixAddKernel_OneRowPerThreadPfS_S_i,"",@"SHT_CUDA_INFO"
	.sectionflags	@""
	.align	4


	//----- nvinfo : EIATTR_CUDA_API_VERSION
	.align		4
        /*0000*/ 	.byte	0x04, 0x37
        /*0002*/ 	.short	(.L_35 - .L_34)
.L_34:
        /*0004*/ 	.word	0x00000082


	//----- nvinfo : EIATTR_KPARAM_INFO
	.align		4
.L_35:
        /*0008*/ 	.byte	0x04, 0x17
        /*000a*/ 	.short	(.L_37 - .L_36)
.L_36:
        /*000c*/ 	.word	0x00000000
        /*0010*/ 	.short	0x0003
        /*0012*/ 	.short	0x0018
        /*0014*/ 	.byte	0x00, 0xf0, 0x11, 0x00


	//----- nvinfo : EIATTR_KPARAM_INFO
	.align		4
.L_37:
        /*0018*/ 	.byte	0x04, 0x17
        /*001a*/ 	.short	(.L_39 - .L_38)
.L_38:
        /*001c*/ 	.word	0x00000000
        /*0020*/ 	.short	0x0002
        /*0022*/ 	.short	0x0010
        /*0024*/ 	.byte	0x00, 0xf5, 0x21, 0x00


	//----- nvinfo : EIATTR_KPARAM_INFO
	.align		4
.L_39:
        /*0028*/ 	.byte	0x04, 0x17
        /*002a*/ 	.short	(.L_41 - .L_40)
.L_40:
        /*002c*/ 	.word	0x00000000
        /*0030*/ 	.short	0x0001
        /*0032*/ 	.short	0x0008
        /*0034*/ 	.byte	0x00, 0xf5, 0x21, 0x00


	//----- nvinfo : EIATTR_KPARAM_INFO
	.align		4
.L_41:
        /*0038*/ 	.byte	0x04, 0x17
        /*003a*/ 	.short	(.L_43 - .L_42)
.L_42:
        /*003c*/ 	.word	0x00000000
        /*0040*/ 	.short	0x0000
        /*0042*/ 	.short	0x0000
        /*0044*/ 	.byte	0x00, 0xf5, 0x21, 0x00


	//----- nvinfo : EIATTR_SPARSE_MMA_MASK
	.align		4
.L_43:
        /*0048*/ 	.byte	0x03, 0x50
        /*004a*/ 	.short	0x0000


	//----- nvinfo : EIATTR_MAXREG_COUNT
	.align		4
        /*004c*/ 	.byte	0x03, 0x1b
        /*004e*/ 	.short	0x00ff


	//----- nvinfo : EIATTR_MERCURY_ISA_VERSION
	.align		4
        /*0050*/ 	.byte	0x03, 0x5f
        /*0052*/ 	.short	0x0101


	//----- nvinfo : EIATTR_VRC_CTA_INIT_COUNT
	.align		4
        /*0054*/ 	.byte	0x02, 0x4a
	.zero		1
	.zero		1


	//----- nvinfo : EIATTR_EXIT_INSTR_OFFSETS
	.align		4
        /*0058*/ 	.byte	0x04, 0x1c
        /*005a*/ 	.short	(.L_45 - .L_44)


	//   ....[0]....
.L_44:
        /*005c*/ 	.word	0x00000080


	//   ....[1]....
        /*0060*/ 	.word	0x00000680


	//   ....[2]....
        /*0064*/ 	.word	0x00000950


	//   ....[3]....
        /*0068*/ 	.word	0x00000b20


	//   ....[4]....
        /*006c*/ 	.word	0x00000c30


	//----- nvinfo : EIATTR_CBANK_PARAM_SIZE
	.align		4
.L_45:
        /*0070*/ 	.byte	0x03, 0x19
        /*0072*/ 	.short	0x001c


	//----- nvinfo : EIATTR_PARAM_CBANK
	.align		4
        /*0074*/ 	.byte	0x04, 0x0a
        /*0076*/ 	.short	(.L_47 - .L_46)
	.align		4
.L_46:
        /*0078*/ 	.word	index@(.nv.constant0._Z31matrixAddKernel_OneRowPerThreadPfS_S_i)
        /*007c*/ 	.short	0x0380
        /*007e*/ 	.short	0x001c


	//----- nvinfo : EIATTR_SW_WAR
	.align		4
.L_47:
        /*0080*/ 	.byte	0x04, 0x36
        /*0082*/ 	.short	(.L_49 - .L_48)
.L_48:
        /*0084*/ 	.word	0x00000008
.L_49:


//--------------------- .nv.info._Z35matrixAddKernel_OneElementPerThreadPfS_S_i --------------------------
	.section	.nv.info._Z35matrixAddKernel_OneElementPerThreadPfS_S_i,"",@"SHT_CUDA_INFO"
	.sectionflags	@""
	.align	4


	//----- nvinfo : EIATTR_CUDA_API_VERSION
	.align		4
        /*0000*/ 	.byte	0x04, 0x37
        /*0002*/ 	.short	(.L_51 - .L_50)
.L_50:
        /*0004*/ 	.word	0x00000082


	//----- nvinfo : EIATTR_KPARAM_INFO
	.align		4
.L_51:
        /*0008*/ 	.byte	0x04, 0x17
        /*000a*/ 	.short	(.L_53 - .L_52)
.L_52:
        /*000c*/ 	.word	0x00000000
        /*0010*/ 	.short	0x0003
        /*0012*/ 	.short	0x0018
        /*0014*/ 	.byte	0x00, 0xf0, 0x11, 0x00


	//----- nvinfo : EIATTR_KPARAM_INFO
	.align		4
.L_53:
        /*0018*/ 	.byte	0x04, 0x17
        /*001a*/ 	.short	(.L_55 - .L_54)
.L_54:
        /*001c*/ 	.word	0x00000000
        /*0020*/ 	.short	0x0002
        /*0022*/ 	.short	0x0010
        /*0024*/ 	.byte	0x00, 0xf5, 0x21, 0x00


	//----- nvinfo : EIATTR_KPARAM_INFO
	.align		4
.L_55:
        /*0028*/ 	.byte	0x04, 0x17
        /*002a*/ 	.short	(.L_57 - .L_56)
.L_56:
        /*002c*/ 	.word	0x00000000
        /*0030*/ 	.short	0x0001
        /*0032*/ 	.short	0x0008
        /*0034*/ 	.byte	0x00, 0xf5, 0x21, 0x00


	//----- nvinfo : EIATTR_KPARAM_INFO
	.align		4
.L_57:
        /*0038*/ 	.byte	0x04, 0x17
        /*003a*/ 	.short	(.L_59 - .L_58)
.L_58:
        /*003c*/ 	.word	0x00000000
        /*0040*/ 	.short	0x0000
        /*0042*/ 	.short	0x0000
        /*0044*/ 	.byte	0x00, 0xf5, 0x21, 0x00


	//----- nvinfo : EIATTR_SPARSE_MMA_MASK
	.align		4
.L_59:
        /*0048*/ 	.byte	0x03, 0x50
        /*004a*/ 	.short	0x0000


	//----- nvinfo : EIATTR_MAXREG_COUNT
	.align		4
        /*004c*/ 	.byte	0x03, 0x1b
        /*004e*/ 	.short	0x00ff


	//----- nvinfo : EIATTR_MERCURY_ISA_VERSION
	.align		4
        /*0050*/ 	.byte	0x03, 0x5f
        /*0052*/ 	.short	0x0101


	//----- nvinfo : EIATTR_VRC_CTA_INIT_COUNT
	.align		4
        /*0054*/ 	.byte	0x02, 0x4a
	.zero		1
	.zero		1


	//----- nvinfo : EIATTR_EXIT_INSTR_OFFSETS
	.align		4
        /*0058*/ 	.byte	0x04, 0x1c
        /*005a*/ 	.short	(.L_61 - .L_60)


	//   ....[0]....
.L_60:
        /*005c*/ 	.word	0x000000c0


	//   ....[1]....
        /*0060*/ 	.word	0x00000190


	//----- nvinfo : EIATTR_CBANK_PARAM_SIZE
	.align		4
.L_61:
        /*0064*/ 	.byte	0x03, 0x19
        /*0066*/ 	.short	0x001c


	//----- nvinfo : EIATTR_PARAM_CBANK
	.align		4
        /*0068*/ 	.byte	0x04, 0x0a
        /*006a*/ 	.short	(.L_63 - .L_62)
	.align		4
.L_62:
        /*006c*/ 	.word	index@(.nv.constant0._Z35matrixAddKernel_OneElementPerThreadPfS_S_i)
        /*0070*/ 	.short	0x0380
        /*0072*/ 	.short	0x001c


	//----- nvinfo : EIATTR_SW_WAR
	.align		4
.L_63:
        /*0074*/ 	.byte	0x04, 0x36
        /*0076*/ 	.short	(.L_65 - .L_64)
.L_64:
        /*0078*/ 	.word	0x00000008
.L_65:


//--------------------- .nv.callgraph             --------------------------
	.section	.nv.callgraph,"",@"SHT_CUDA_CALLGRAPH"
	.align	4
	.sectionentsize	8
	.align		4
        /*0000*/ 	.word	0x00000000
	.align		4
        /*0004*/ 	.word	0xffffffff
	.align		4
        /*0008*/ 	.word	0x00000000
	.align		4
        /*000c*/ 	.word	0xfffffffe
	.align		4
        /*0010*/ 	.word	0x00000000
	.align		4
        /*0014*/ 	.word	0xfffffffd
	.align		4
        /*0018*/ 	.word	0x00000000
	.align		4
        /*001c*/ 	.word	0xfffffffc


//--------------------- .text._Z34matrixAddKernel_OneColumnPerThreadPfS_S_i --------------------------
	.section	.text._Z34matrixAddKernel_OneColumnPerThreadPfS_S_i,"ax",@progbits
	.align	128
        .global         _Z34matrixAddKernel_OneColumnPerThreadPfS_S_i
        .type           _Z34matrixAddKernel_OneColumnPerThreadPfS_S_i,@function
        .size           _Z34matrixAddKernel_OneColumnPerThreadPfS_S_i,(.L_x_13 - _Z34matrixAddKernel_OneColumnPerThreadPfS_S_i)
        .other          _Z34matrixAddKernel_OneColumnPerThreadPfS_S_i,@"STO_CUDA_ENTRY STV_DEFAULT"
_Z34matrixAddKernel_OneColumnPerThreadPfS_S_i:
.text._Z34matrixAddKernel_OneColumnPerThreadPfS_S_i:
[----:B------:R-:W-:Y:S01]  /*0000*/  LDC R1, c[0x0][0x37c] ;  /* 0x0000df00ff017b82 */ /* 0x000fe20000000800 */
[----:B------:R-:W0:Y:S07]  /*0010*/  S2R R2, SR_TID.X ;  /* 0x0000000000027919 */ /* 0x000e2e0000002100 */
[----:B------:R-:W0:Y:S08]  /*0020*/  S2UR UR4, SR_CTAID.X ;  /* 0x00000000000479c3 */ /* 0x000e300000002500 */
[----:B------:R-:W0:Y:S08]  /*0030*/  LDC R3, c[0x0][0x360] ;  /* 0x0000d800ff037b82 */ /* 0x000e300000000800 */
[----:B------:R-:W1:Y:S01]  /*0040*/  LDC R0, c[0x0][0x398] ;  /* 0x0000e600ff007b82 */ /* 0x000e620000000800 */
[----:B0-----:R-:W-:Y:S01]  /*0050*/  IMAD R3, R3, UR4, R2 ;  /* 0x0000000403037c24 */ /* 0x001fe2000f8e0202 */
[----:B-1----:R-:W-:-:S04]  /*0060*/  ISETP.GE.AND P0, PT, R0, 0x1, PT ;  /* 0x000000010000780c */ /* 0x002fc80003f06270 */
[----:B------:R-:W-:-:S13]  /*0070*/  ISETP.GE.OR P0, PT, R3, R0, !P0 ;  /* 0x000000000300720c */ /* 0x000fda0004706670 */
[----:B------:R-:W-:Y:S05]  /*0080*/  @P0 EXIT ;  /* 0x000000000000094d */ /* 0x000fea0003800000 */
[C---:B------:R-:W-:Y:S01]  /*0090*/  IADD3 R2, PT, PT, R0.reuse, -0x1, RZ ;  /* 0xffffffff00027810 */ /* 0x040fe20007ffe0ff */
[----:B------:R-:W0:Y:S01]  /*00a0*/  LDCU.64 UR4, c[0x0][0x358] ;  /* 0x00006b00ff0477ac */ /* 0x000e220008000a00 */
[----:B------:R-:W-:Y:S02]  /*00b0*/  LOP3.LUT R20, R0, 0xf, RZ, 0xc0, !PT ;  /* 0x0000000f00147812 */ /* 0x000fe400078ec0ff */
[----:B------:R-:W-:Y:S01]  /*00c0*/  ISETP.GE.U32.AND P1, PT, R2, 0xf, PT ;  /* 0x0000000f0200780c */ /* 0x000fe20003f26070 */
[----:B------:R-:W-:Y:S01]  /*00d0*/  HFMA2 R2, -RZ, RZ, 0, 0 ;  /* 0x00000000ff027431 */ /* 0x000fe200000001ff */
[----:B------:R-:W-:-:S11]  /*00e0*/  ISETP.NE.AND P0, PT, R20, RZ, PT ;  /* 0x000000ff1400720c */ /* 0x000fd60003f05270 */
[----:B------:R-:W-:Y:S05]  /*00f0*/  @!P1 BRA `(.L_x_0) ;  /* 0x0000000400e89947 */ /* 0x000fea0003800000 */
[----:B------:R-:W-:Y:S02]  /*0100*/  LOP3.LUT R2, R0, 0x7ffffff0, RZ, 0xc0, !PT ;  /* 0x7ffffff000027812 */ /* 0x000fe400078ec0ff */
[----:B------:R-:W-:Y:S02]  /*0110*/  MOV R5, R3 ;  /* 0x0000000300057202 */ /* 0x000fe40000000f00 */
[----:B------:R-:W-:-:S07]  /*0120*/  IADD3 R4, PT, PT, -R2, RZ, RZ ;  /* 0x000000ff02047210 */ /* 0x000fce0007ffe1ff */
.L_x_1:
[----:B---3--:R-:W1:Y:S08]  /*0130*/  LDC.64 R14, c[0x0][0x388] ;  /* 0x0000e200ff0e7b82 */ /* 0x008e700000000a00 */
[----:B------:R-:W2:Y:S08]  /*0140*/  LDC.64 R16, c[0x0][0x390] ;  /* 0x0000e400ff107b82 */ /* 0x000eb00000000a00 */
[----:B------:R-:W3:Y:S01]  /*0150*/  LDC.64 R6, c[0x0][0x380] ;  /* 0x0000e000ff067b82 */ /* 0x000ee20000000a00 */
[----:B-1----:R-:W-:-:S05]  /*0160*/  IMAD.WIDE R14, R5, 0x4, R14 ;  /* 0x00000004050e7825 */ /* 0x002fca00078e020e */
[----:B0-----:R-:W4:Y:S01]  /*0170*/  LDG.E R8, desc[UR4][R14.64] ;  /* 0x000000040e087981 */ /* 0x001f22000c1e1900 */
[----:B--2---:R-:W-:-:S05]  /*0180*/  IMAD.WIDE R16, R5, 0x4, R16 ;  /* 0x0000000405107825 */ /* 0x004fca00078e0210 */
[----:B------:R-:W4:Y:S01]  /*0190*/  LDG.E R9, desc[UR4][R16.64] ;  /* 0x0000000410097981 */ /* 0x000f22000c1e1900 */
[----:B------:R-:W-:-:S04]  /*01a0*/  IMAD.WIDE.U32 R10, R0, 0x4, R14 ;  /* 0x00000004000a7825 */ /* 0x000fc800078e000e */
[----:B---3--:R-:W-:-:S04]  /*01b0*/  IMAD.WIDE R6, R5, 0x4, R6 ;  /* 0x0000000405067825 */ /* 0x008fc800078e0206 */
[----:B----4-:R-:W-:Y:S01]  /*01c0*/  FADD R21, R8, R9 ;  /* 0x0000000908157221 */ /* 0x010fe20000000000 */
[----:B------:R-:W-:-:S04]  /*01d0*/  IMAD.WIDE.U32 R8, R0, 0x4, R16 ;  /* 0x0000000400087825 */ /* 0x000fc800078e0010 */
[----:B------:R0:W-:Y:S04]  /*01e0*/  STG.E desc[UR4][R6.64], R21 ;  /* 0x0000001506007986 */ /* 0x0001e8000c101904 */
[----:B------:R-:W2:Y:S04]  /*01f0*/  LDG.E R18, desc[UR4][R10.64] ;  /* 0x000000040a127981 */ /* 0x000ea8000c1e1900 */
[----:B------:R-:W2:Y:S01]  /*0200*/  LDG.E R19, desc[UR4][R8.64] ;  /* 0x0000000408137981 */ /* 0x000ea2000c1e1900 */
[----:B------:R-:W-:-:S04]  /*0210*/  IMAD.WIDE.U32 R12, R0, 0x4, R6 ;  /* 0x00000004000c7825 */ /* 0x000fc800078e0006 */
[----:B------:R-:W-:-:S04]  /*0220*/  IMAD.WIDE.U32 R16, R0, 0x4, R10 ;  /* 0x0000000400107825 */ /* 0x000fc800078e000a */
[----:B------:R-:W-:-:S04]  /*0230*/  IMAD.WIDE.U32 R14, R0, 0x4, R8 ;  /* 0x00000004000e7825 */ /* 0x000fc800078e0008 */
[----:B--2---:R-:W-:-:S05]  /*0240*/  FADD R23, R18, R19 ;  /* 0x0000001312177221 */ /* 0x004fca0000000000 */
[----:B------:R1:W-:Y:S04]  /*0250*/  STG.E desc[UR4][R12.64], R23 ;  /* 0x000000170c007986 */ /* 0x0003e8000c101904 */
[----:B------:R-:W2:Y:S04]  /*0260*/  LDG.E R22, desc[UR4][R16.64] ;  /* 0x0000000410167981 */ /* 0x000ea8000c1e1900 */
[----:B------:R-:W2:Y:S01]  /*0270*/  LDG.E R25, desc[UR4][R14.64] ;  /* 0x000000040e197981 */ /* 0x000ea2000c1e1900 */
[----:B------:R-:W-:-:S04]  /*0280*/  IMAD.WIDE.U32 R18, R0, 0x4, R12 ;  /* 0x0000000400127825 */ /* 0x000fc800078e000c */
[----:B------:R-:W-:-:S04]  /*0290*/  IMAD.WIDE.U32 R10, R0, 0x4, R16 ;  /* 0x00000004000a7825 */ /* 0x000fc800078e0010 */
[----:B0-----:R-:W-:-:S04]  /*02a0*/  IMAD.WIDE.U32 R6, R0, 0x4, R14 ;  /* 0x0000000400067825 */ /* 0x001fc800078e000e */
[----:B--2---:R-:W-:-:S05]  /*02b0*/  FADD R25, R22, R25 ;  /* 0x0000001916197221 */ /* 0x004fca0000000000 */
[----:B------:R0:W-:Y:S04]  /*02c0*/  STG.E desc[UR4][R18.64], R25 ;  /* 0x0000001912007986 */ /* 0x0001e8000c101904 */
[----:B------:R-:W2:Y:S04]  /*02d0*/  LDG.E R21, desc[UR4][R10.64] ;  /* 0x000000040a157981 */ /* 0x000ea8000c1e1900 */
[----:B------:R-:W2:Y:S01]  /*02e0*/  LDG.E R22, desc[UR4][R6.64] ;  /* 0x0000000406167981 */ /* 0x000ea2000c1e1900 */
[----:B------:R-:W-:-:S04]  /*02f0*/  IMAD.WIDE.U32 R8, R0, 0x4, R18 ;  /* 0x0000000400087825 */ /* 0x000fc800078e0012 */
[----:B------:R-:W-:-:S04]  /*0300*/  IMAD.WIDE.U32 R16, R0, 0x4, R10 ;  /* 0x0000000400107825 */ /* 0x000fc800078e000a */
[----:B-1----:R-:W-:-:S04]  /*0310*/  IMAD.WIDE.U32 R12, R0, 0x4, R6 ;  /* 0x00000004000c7825 */ /* 0x002fc800078e0006 */
[----:B--2---:R-:W-:-:S05]  /*0320*/  FADD R21, R21, R22 ;  /* 0x0000001615157221 */ /* 0x004fca0000000000 */
        /* <DEDUP_REMOVED lines=8> */
[----:B------:R-:W3:Y:S04]  /*03b0*/  LDG.E R22, desc[UR4][R10.64] ;  /* 0x000000040a167981 */ /* 0x000ee8000c1e1900 */
[----:B0-----:R-:W3:Y:S01]  /*03c0*/  LDG.E R25, desc[UR4][R6.64] ;  /* 0x0000000406197981 */ /* 0x001ee2000c1e1900 */
[----:B------:R-:W-:-:S04]  /*03d0*/  IMAD.WIDE.U32 R18, R0, 0x4, R14 ;  /* 0x0000000400127825 */ /* 0x000fc800078e000e */
[----:B------:R-:W-:-:S04]  /*03e0*/  IMAD.WIDE.U32 R16, R0, 0x4, R10 ;  /* 0x0000000400107825 */ /* 0x000fc800078e000a */
[----:B-1----:R-:W-:-:S04]  /*03f0*/  IMAD.WIDE.U32 R8, R0, 0x4, R6 ;  /* 0x0000000400087825 */ /* 0x002fc800078e0006 */
[----:B---3--:R-:W-:-:S05]  /*0400*/  FADD R25, R22, R25 ;  /* 0x0000001916197221 */ /* 0x008fca0000000000 */
[----:B------:R0:W-:Y:S04]  /*0410*/  STG.E desc[UR4][R18.64], R25 ;  /* 0x0000001912007986 */ /* 0x0001e8000c101904 */
[----:B------:R-:W3:Y:S04]  /*0420*/  LDG.E R21, desc[UR4][R16.64] ;  /* 0x0000000410157981 */ /* 0x000ee8000c1e1900 */
[----:B------:R-:W3:Y:S01]  /*0430*/  LDG.E R22, desc[UR4][R8.64] ;  /* 0x0000000408167981 */ /* 0x000ee2000c1e1900 */
[----:B------:R-:W-:-:S04]  /*0440*/  IMAD.WIDE.U32 R12, R0, 0x4, R18 ;  /* 0x00000004000c7825 */ /* 0x000fc800078e0012 */
[----:B------:R-:W-:-:S04]  /*0450*/  IMAD.WIDE.U32 R10, R0, 0x4, R16 ;  /* 0x00000004000a7825 */ /* 0x000fc800078e0010 */
[----:B------:R-:W-:-:S04]  /*0460*/  IMAD.WIDE.U32 R6, R0, 0x4, R8 ;  /* 0x0000000400067825 */ /* 0x000fc800078e0008 */
[----:B---3--:R-:W-:-:S05]  /*0470*/  FADD R21, R21, R22 ;  /* 0x0000001615157221 */ /* 0x008fca0000000000 */
[----:B------:R1:W-:Y:S04]  /*0480*/  STG.E desc[UR4][R12.64], R21 ;  /* 0x000000150c007986 */ /* 0x0003e8000c101904 */
[----:B------:R-:W3:Y:S04]  /*0490*/  LDG.E R22, desc[UR4][R10.64] ;  /* 0x000000040a167981 */ /* 0x000ee8000c1e1900 */
[----:B--2---:R-:W3:Y:S01]  /*04a0*/  LDG.E R23, desc[UR4][R6.64] ;  /* 0x0000000406177981 */ /* 0x004ee2000c1e1900 */
[----:B------:R-:W-:-:S04]  /*04b0*/  IMAD.WIDE.U32 R14, R0, 0x4, R12 ;  /* 0x00000004000e7825 */ /* 0x000fc800078e000c */
[----:B------:R-:W-:-:S04]  /*04c0*/  IMAD.WIDE.U32 R16, R0, 0x4, R10 ;  /* 0x0000000400107825 */ /* 0x000fc800078e000a */
[----:B------:R-:W-:-:S04]  /*04d0*/  IMAD.WIDE.U32 R8, R0, 0x4, R6 ;  /* 0x0000000400087825 */ /* 0x000fc800078e0006 */
[----:B---3--:R-:W-:-:S05]  /*04e0*/  FADD R23, R22, R23 ;  /* 0x0000001716177221 */ /* 0x008fca0000000000 */
[----:B------:R2:W-:Y:S04]  /*04f0*/  STG.E desc[UR4][R14.64], R23 ;  /* 0x000000170e007986 */ /* 0x0005e8000c101904 */
[----:B------:R-:W3:Y:S04]  /*0500*/  LDG.E R22, desc[UR4][R16.64] ;  /* 0x0000000410167981 */ /* 0x000ee8000c1e1900 */
[----:B0-----:R-:W3:Y:S01]  /*0510*/  LDG.E R25, desc[UR4][R8.64] ;  /* 0x0000000408197981 */ /* 0x001ee2000c1e1900 */
[----:B------:R-:W-:-:S04]  /*0520*/  IMAD.WIDE.U32 R18, R0, 0x4, R14 ;  /* 0x0000000400127825 */ /* 0x000fc800078e000e */
[----:B------:R-:W-:-:S04]  /*0530*/  IMAD.WIDE.U32 R10, R0, 0x4, R16 ;  /* 0x00000004000a7825 */ /* 0x000fc800078e0010 */
[----:B------:R-:W-:-:S04]  /*0540*/  IMAD.WIDE.U32 R6, R0, 0x4, R8 ;  /* 0x0000000400067825 */ /* 0x000fc800078e0008 */
[----:B---3--:R-:W-:-:S05]  /*0550*/  FADD R25, R22, R25 ;  /* 0x0000001916197221 */ /* 0x008fca0000000000 */
[----:B------:R0:W-:Y:S04]  /*0560*/  STG.E desc[UR4][R18.64], R25 ;  /* 0x0000001912007986 */ /* 0x0001e8000c101904 */
[----:B-1----:R-:W3:Y:S04]  /*0570*/  LDG.E R21, desc[UR4][R10.64] ;  /* 0x000000040a157981 */ /* 0x002ee8000c1e1900 */
[----:B------:R-:W3:Y:S01]  /*0580*/  LDG.E R22, desc[UR4][R6.64] ;  /* 0x0000000406167981 */ /* 0x000ee2000c1e1900 */
[----:B------:R-:W-:-:S04]  /*0590*/  IMAD.WIDE.U32 R12, R0, 0x4, R18 ;  /* 0x00000004000c7825 */ /* 0x000fc800078e0012 */
[----:B--2---:R-:W-:-:S04]  /*05a0*/  IMAD.WIDE.U32 R14, R0, 0x4, R10 ;  /* 0x00000004000e7825 */ /* 0x004fc800078e000a */
[----:B------:R-:W-:-:S04]  /*05b0*/  IMAD.WIDE.U32 R8, R0, 0x4, R6 ;  /* 0x0000000400087825 */ /* 0x000fc800078e0006 */
[----:B---3--:R-:W-:-:S05]  /*05c0*/  FADD R21, R21, R22 ;  /* 0x0000001615157221 */ /* 0x008fca0000000000 */
        /* <DEDUP_REMOVED lines=11> */
[----:B-1----:R-:W-:-:S04]  /*0680*/  IMAD.WIDE.U32 R12, R0, 0x4, R10 ;  /* 0x00000004000c7825 */ /* 0x002fc800078e000a */
[----:B------:R-:W-:-:S04]  /*0690*/  IMAD.WIDE.U32 R8, R0, 0x4, R6 ;  /* 0x0000000400087825 */ /* 0x000fc800078e0006 */
        /* <DEDUP_REMOVED lines=23> */
[----:B------:R-:W2:Y:S04]  /*0810*/  LDG.E R10, desc[UR4][R10.64] ;  /* 0x000000040a0a7981 */ /* 0x000ea8000c1e1900 */
[----:B------:R-:W2:Y:S01]  /*0820*/  LDG.E R7, desc[UR4][R6.64] ;  /* 0x0000000406077981 */ /* 0x000ea2000c1e1900 */
[----:B------:R-:W-:-:S04]  /*0830*/  IADD3 R4, PT, PT, R4, 0x10, RZ ;  /* 0x0000001004047810 */ /* 0x000fc80007ffe0ff */
[----:B------:R-:W-:Y:S01]  /*0840*/  ISETP.NE.AND P1, PT, R4, RZ, PT ;  /* 0x000000ff0400720c */ /* 0x000fe20003f25270 */
[C---:B-1----:R-:W-:Y:S01]  /*0850*/  IMAD.WIDE.U32 R14, R0.reuse, 0x4, R18 ;  /* 0x00000004000e7825 */ /* 0x042fe200078e0012 */
[----:B------:R-:W-:-:S03]  /*0860*/  LEA R5, R0, R5, 0x4 ;  /* 0x0000000500057211 */ /* 0x000fc600078e20ff */
[----:B--2---:R-:W-:-:S05]  /*0870*/  FADD R17, R10, R7 ;  /* 0x000000070a117221 */ /* 0x004fca0000000000 */
[----:B------:R3:W-:Y:S03]  /*0880*/  STG.E desc[UR4][R14.64], R17 ;  /* 0x000000110e007986 */ /* 0x0007e6000c101904 */
[----:B------:R-:W-:Y:S05]  /*0890*/  @P1 BRA `(.L_x_1) ;  /* 0xfffffff800241947 */ /* 0x000fea000383ffff */
.L_x_0:
[----:B0-----:R-:W-:Y:S05]  /*08a0*/  @!P0 EXIT ;  /* 0x000000000000894d */ /* 0x001fea0003800000 */
[----:B------:R-:W-:Y:S02]  /*08b0*/  ISETP.GE.U32.AND P0, PT, R20, 0x8, PT ;  /* 0x000000081400780c */ /* 0x000fe40003f06070 */
[----:B---3--:R-:W-:-:S04]  /*08c0*/  LOP3.LUT R18, R0, 0x7, RZ, 0xc0, !PT ;  /* 0x0000000700127812 */ /* 0x008fc800078ec0ff */
[----:B------:R-:W-:-:S07]  /*08d0*/  ISETP.NE.AND P1, PT, R18, RZ, PT ;  /* 0x000000ff1200720c */ /* 0x000fce0003f25270 */
[----:B------:R-:W-:Y:S06]  /*08e0*/  @!P0 BRA `(.L_x_2) ;  /* 0x0000000000f48947 */ /* 0x000fec0003800000 */
[----:B------:R-:W0:Y:S01]  /*08f0*/  LDC.64 R4, c[0x0][0x388] ;  /* 0x0000e200ff047b82 */ /* 0x000e220000000a00 */
[----:B------:R-:W-:-:S07]  /*0900*/  IMAD R11, R2, R0, R3 ;  /* 0x00000000020b7224 */ /* 0x000fce00078e0203 */
[----:B------:R-:W1:Y:S08]  /*0910*/  LDC.64 R6, c[0x0][0x390] ;  /* 0x0000e400ff067b82 */ /* 0x000e700000000a00 */
[----:B------:R-:W2:Y:S01]  /*0920*/  LDC.64 R8, c[0x0][0x380] ;  /* 0x0000e000ff087b82 */ /* 0x000ea20000000a00 */
[----:B0-----:R-:W-:-:S05]  /*0930*/  IMAD.WIDE R4, R11, 0x4, R4 ;  /* 0x000000040b047825 */ /* 0x001fca00078e0204 */
[----:B------:R-:W3:Y:S01]  /*0940*/  LDG.E R10, desc[UR4][R4.64] ;  /* 0x00000004040a7981 */ /* 0x000ee2000c1e1900 */
[----:B-1----:R-:W-:-:S05]  /*0950*/  IMAD.WIDE R6, R11, 0x4, R6 ;  /* 0x000000040b067825 */ /* 0x002fca00078e0206 */
[----:B------:R-:W3:Y:S01]  /*0960*/  LDG.E R13, desc[UR4][R6.64] ;  /* 0x00000004060d7981 */ /* 0x000ee2000c1e1900 */
[----:B--2---:R-:W-:-:S04]  /*0970*/  IMAD.WIDE R8, R11, 0x4, R8 ;  /* 0x000000040b087825 */ /* 0x004fc800078e0208 */
[----:B---3--:R-:W-:Y:S01]  /*0980*/  FADD R19, R10, R13 ;  /* 0x0000000d0a137221 */ /* 0x008fe20000000000 */
[----:B------:R-:W-:-:S04]  /*0990*/  IMAD.WIDE.U32 R10, R0, 0x4, R4 ;  /* 0x00000004000a7825 */ /* 0x000fc800078e0004 */
[C---:B------:R-:W-:Y:S01]  /*09a0*/  IMAD.WIDE.U32 R12, R0.reuse, 0x4, R6 ;  /* 0x00000004000c7825 */ /* 0x040fe200078e0006 */
        /* <DEDUP_REMOVED lines=11> */
[----:B0-----:R-:W-:-:S04]  /*0a60*/  IMAD.WIDE.U32 R8, R0, 0x4, R4 ;  /* 0x0000000400087825 */ /* 0x001fc800078e0004 */
[----:B------:R-:W-:-:S04]  /*0a70*/  IMAD.WIDE.U32 R10, R0, 0x4, R6 ;  /* 0x00000004000a7825 */ /* 0x000fc800078e0006 */
        /* <DEDUP_REMOVED lines=10> */
[----:B-1----:R-:W3:Y:S01]  /*0b20*/  LDG.E R21, desc[UR4][R6.64] ;  /* 0x0000000406157981 */ /* 0x002ee2000c1e1900 */
        /* <DEDUP_REMOVED lines=12> */
[----:B--2---:R-:W2:Y:S04]  /*0bf0*/  LDG.E R19, desc[UR4][R4.64] ;  /* 0x0000000404137981 */ /* 0x004ea8000c1e1900 */
[----:B------:R-:W2:Y:S01]  /*0c00*/  LDG.E R20, desc[UR4][R6.64] ;  /* 0x0000000406147981 */ /* 0x000ea2000c1e1900 */
[----:B------:R-:W-:-:S04]  /*0c10*/  IMAD.WIDE.U32 R12, R0, 0x4, R16 ;  /* 0x00000004000c7825 */ /* 0x000fc800078e0010 */
[----:B------:R-:W-:-:S04]  /*0c20*/  IMAD.WIDE.U32 R8, R0, 0x4, R4 ;  /* 0x0000000400087825 */ /* 0x000fc800078e0004 */
[----:B------:R-:W-:-:S04]  /*0c30*/  IMAD.WIDE.U32 R10, R0, 0x4, R6 ;  /* 0x00000004000a7825 */ /* 0x000fc800078e0006 */
[----:B--2---:R-:W-:-:S05]  /*0c40*/  FADD R19, R19, R20 ;  /* 0x0000001413137221 */ /* 0x004fca0000000000 */
[----:B------:R2:W-:Y:S04]  /*0c50*/  STG.E desc[UR4][R12.64], R19 ;  /* 0x000000130c007986 */ /* 0x0005e8000c101904 */
[----:B------:R-:W0:Y:S04]  /*0c60*/  LDG.E R8, desc[UR4][R8.64] ;  /* 0x0000000408087981 */ /* 0x000e28000c1e1900 */
[----:B------:R-:W0:Y:S01]  /*0c70*/  LDG.E R11, desc[UR4][R10.64] ;  /* 0x000000040a0b7981 */ /* 0x000e22000c1e1900 */
[----:B-1----:R-:W-:Y:S01]  /*0c80*/  IMAD.WIDE.U32 R14, R0, 0x4, R12 ;  /* 0x00000004000e7825 */ /* 0x002fe200078e000c */
[----:B------:R-:W-:-:S03]  /*0c90*/  IADD3 R2, PT, PT, R2, 0x8, RZ ;  /* 0x0000000802027810 */ /* 0x000fc60007ffe0ff */
[----:B0-----:R-:W-:-:S05]  /*0ca0*/  FADD R17, R8, R11 ;  /* 0x0000000b08117221 */ /* 0x001fca0000000000 */
[----:B------:R2:W-:Y:S02]  /*0cb0*/  STG.E desc[UR4][R14.64], R17 ;  /* 0x000000110e007986 */ /* 0x0005e4000c101904 */
.L_x_2:
[----:B------:R-:W-:Y:S05]  /*0cc0*/  @!P1 EXIT ;  /* 0x000000000000994d */ /* 0x000fea0003800000 */
[----:B------:R-:W-:Y:S02]  /*0cd0*/  ISETP.GE.U32.AND P0, PT, R18, 0x4, PT ;  /* 0x000000041200780c */ /* 0x000fe40003f06070 */
[----:B------:R-:W-:-:S04]  /*0ce0*/  LOP3.LUT R4, R0, 0x3, RZ, 0xc0, !PT ;  /* 0x0000000300047812 */ /* 0x000fc800078ec0ff */
[----:B------:R-:W-:-:S07]  /*0cf0*/  ISETP.NE.AND P1, PT, R4, RZ, PT ;  /* 0x000000ff0400720c */ /* 0x000fce0003f25270 */
[----:B------:R-:W-:Y:S06]  /*0d00*/  @!P0 BRA `(.L_x_3) ;  /* 0x0000000000848947 */ /* 0x000fec0003800000 */
[----:B------:R-:W0:Y:S01]  /*0d10*/  LDC.64 R6, c[0x0][0x388] ;  /* 0x0000e200ff067b82 */ /* 0x000e220000000a00 */
[----:B--2---:R-:W-:-:S07]  /*0d20*/  IMAD R13, R2, R0, R3 ;  /* 0x00000000020d7224 */ /* 0x004fce00078e0203 */
[----:B------:R-:W1:Y:S08]  /*0d30*/  LDC.64 R8, c[0x0][0x390] ;  /* 0x0000e400ff087b82 */ /* 0x000e700000000a00 */
[----:B------:R-:W2:Y:S01]  /*0d40*/  LDC.64 R10, c[0x0][0x380] ;  /* 0x0000e000ff0a7b82 */ /* 0x000ea20000000a00 */
[----:B0-----:R-:W-:-:S05]  /*0d50*/  IMAD.WIDE R6, R13, 0x4, R6 ;  /* 0x000000040d067825 */ /* 0x001fca00078e0206 */
[----:B------:R-:W3:Y:S01]  /*0d60*/  LDG.E R5, desc[UR4][R6.64] ;  /* 0x0000000406057981 */ /* 0x000ee2000c1e1900 */
[----:B-1----:R-:W-:-:S05]  /*0d70*/  IMAD.WIDE R8, R13, 0x4, R8 ;  /* 0x000000040d087825 */ /* 0x002fca00078e0208 */
[----:B------:R-:W3:Y:S01]  /*0d80*/  LDG.E R12, desc[UR4][R8.64] ;  /* 0x00000004080c7981 */ /* 0x000ee2000c1e1900 */
[----:B------:R-:W-:-:S04]  /*0d90*/  IMAD.WIDE.U32 R14, R0, 0x4, R8 ;  /* 0x00000004000e7825 */ /* 0x000fc800078e0008 */
[----:B--2---:R-:W-:-:S04]  /*0da0*/  IMAD.WIDE R10, R13, 0x4, R10 ;  /* 0x000000040d0a7825 */ /* 0x004fc800078e020a */
[----:B---3--:R-:W-:Y:S01]  /*0db0*/  FADD R5, R5, R12 ;  /* 0x0000000c05057221 */ /* 0x008fe20000000000 */
        /* <DEDUP_REMOVED lines=18> */
[----:B------:R-:W-:Y:S01]  /*0ee0*/  IMAD.WIDE.U32 R14, R0, 0x4, R18 ;  /* 0x00000004000e7825 */ /* 0x000fe200078e0012 */
[----:B------:R-:W-:-:S03]  /*0ef0*/  IADD3 R2, PT, PT, R2, 0x4, RZ ;  /* 0x0000000402027810 */ /* 0x000fc60007ffe0ff */
[----:B--2---:R-:W-:-:S05]  /*0f00*/  FADD R5, R10, R13 ;  /* 0x0000000d0a057221 */ /* 0x004fca0000000000 */
[----:B------:R1:W-:Y:S02]  /*0f10*/  STG.E desc[UR4][R14.64], R5 ;  /* 0x000000050e007986 */ /* 0x0003e4000c101904 */
.L_x_3:
[----:B------:R-:W-:Y:S05]  /*0f20*/  @!P1 EXIT ;  /* 0x000000000000994d */ /* 0x000fea0003800000 */
[----:B------:R-:W0:Y:S01]  /*0f30*/  LDC.64 R6, c[0x0][0x390] ;  /* 0x0000e400ff067b82 */ /* 0x000e220000000a00 */
[----:B-12---:R-:W-:Y:S01]  /*0f40*/  IMAD R15, R2, R0, R3 ;  /* 0x00000000020f7224 */ /* 0x006fe200078e0203 */
[----:B------:R-:W-:-:S06]  /*0f50*/  IADD3 R14, PT, PT, -R4, RZ, RZ ;  /* 0x000000ff040e7210 */ /* 0x000fcc0007ffe1ff */
[----:B------:R-:W1:Y:S08]  /*0f60*/  LDC.64 R8, c[0x0][0x380] ;  /* 0x0000e000ff087b82 */ /* 0x000e700000000a00 */
[----:B------:R-:W2:Y:S02]  /*0f70*/  LDC.64 R10, c[0x0][0x388] ;  /* 0x0000e200ff0a7b82 */ /* 0x000ea40000000a00 */
.L_x_4:
[----:B0-----:R-:W-:-:S04]  /*0f80*/  IMAD.WIDE R4, R15, 0x4, R6 ;  /* 0x000000040f047825 */ /* 0x001fc800078e0206 */
[C---:B--2---:R-:W-:Y:S02]  /*0f90*/  IMAD.WIDE R12, R15.reuse, 0x4, R10 ;  /* 0x000000040f0c7825 */ /* 0x044fe400078e020a */
[----:B------:R-:W2:Y:S04]  /*0fa0*/  LDG.E R5, desc[UR4][R4.64] ;  /* 0x0000000404057981 */ /* 0x000ea8000c1e1900 */
[----:B------:R-:W2:Y:S01]  /*0fb0*/  LDG.E R12, desc[UR4][R12.64] ;  /* 0x000000040c0c7981 */ /* 0x000ea2000c1e1900 */
[----:B------:R-:W-:Y:S01]  /*0fc0*/  IADD3 R14, PT, PT, R14, 0x1, RZ ;  /* 0x000000010e0e7810 */ /* 0x000fe20007ffe0ff */
[C---:B-1-3--:R-:W-:Y:S01]  /*0fd0*/  IMAD.WIDE R2, R15.reuse, 0x4, R8 ;  /* 0x000000040f027825 */ /* 0x04afe200078e0208 */
[----:B------:R-:W-:Y:S02]  /*0fe0*/  IADD3 R15, PT, PT, R15, R0, RZ ;  /* 0x000000000f0f7210 */ /* 0x000fe40007ffe0ff */
[----:B------:R-:W-:Y:S01]  /*0ff0*/  ISETP.NE.AND P0, PT, R14, RZ, PT ;  /* 0x000000ff0e00720c */ /* 0x000fe20003f05270 */
[----:B--2---:R-:W-:-:S05]  /*1000*/  FADD R17, R12, R5 ;  /* 0x000000050c117221 */ /* 0x004fca0000000000 */
[----:B------:R3:W-:Y:S07]  /*1010*/  STG.E desc[UR4][R2.64], R17 ;  /* 0x0000001102007986 */ /* 0x0007ee000c101904 */
[----:B------:R-:W-:Y:S05]  /*1020*/  @P0 BRA `(.L_x_4) ;  /* 0xfffffffc00d40947 */ /* 0x000fea000383ffff */
[----:B------:R-:W-:Y:S05]  /*1030*/  EXIT ;  /* 0x000000000000794d */ /* 0x000fea0003800000 */
.L_x_5:
[----:B------:R-:W-:-:S00]  /*1040*/  BRA `(.L_x_5) ;  /* 0xfffffffc00fc7947 */ /* 0x000fc0000383ffff */
[----:B------:R-:W-:-:S00]  /*1050*/  NOP ;  /* 0x0000000000007918 */ /* 0x000fc00000000000 */
        /* <DEDUP_REMOVED lines=10> */
.L_x_13:


//--------------------- .text._Z31matrixAddKernel_OneRowPerThreadPfS_S_i --------------------------
	.section	.text._Z31matrixAddKernel_OneRowPerThreadPfS_S_i,"ax",@progbits
	.align	128
        .global         _Z31matrixAddKernel_OneRowPerThreadPfS_S_i
        .type           _Z31matrixAddKernel_OneRowPerThreadPfS_S_i,@function
        .size           _Z31matrixAddKernel_OneRowPerThreadPfS_S_i,(.L_x_14 - _Z31matrixAddKernel_OneRowPerThreadPfS_S_i)
        .other          _Z31matrixAddKernel_OneRowPerThreadPfS_S_i,@"STO_CUDA_ENTRY STV_DEFAULT"
_Z31matrixAddKernel_OneRowPerThreadPfS_S_i:
.text._Z31matrixAddKernel_OneRowPerThreadPfS_S_i:
        /* <DEDUP_REMOVED lines=9> */
[C---:B------:R-:W-:Y:S01]  /*0090*/  ISETP.GE.U32.AND P1, PT, R2.reuse, 0x10, PT ;  /* 0x000000100200780c */ /* 0x040fe20003f26070 */
[----:B------:R-:W-:Y:S01]  /*00a0*/  IMAD R0, R3, R2, RZ ;  /* 0x0000000203007224 */ /* 0x000fe200078e02ff */
[----:B------:R-:W-:Y:S01]  /*00b0*/  LOP3.LUT R14, R2, 0xf, RZ, 0xc0, !PT ;  /* 0x0000000f020e7812 */ /* 0x000fe200078ec0ff */
[----:B------:R-:W0:Y:S01]  /*00c0*/  LDCU.64 UR10, c[0x0][0x358] ;  /* 0x00006b00ff0a77ac */ /* 0x000e220008000a00 */
[----:B------:R-:W-:Y:S02]  /*00d0*/  HFMA2 R3, -RZ, RZ, 0, 0 ;  /* 0x00000000ff037431 */ /* 0x000fe400000001ff */
[----:B------:R-:W-:-:S07]  /*00e0*/  ISETP.NE.AND P0, PT, R14, RZ, PT ;  /* 0x000000ff0e00720c */ /* 0x000fce0003f05270 */
[----:B------:R-:W-:Y:S06]  /*00f0*/  @!P1 BRA `(.L_x_6) ;  /* 0x0000000400609947 */ /* 0x000fec0003800000 */
[----:B------:R-:W1:Y:S01]  /*0100*/  LDCU.128 UR12, c[0x0][0x380] ;  /* 0x00007000ff0c77ac */ /* 0x000e620008000c00 */
[----:B------:R-:W-:Y:S02]  /*0110*/  LOP3.LUT R3, R2, 0x7ffffff0, RZ, 0xc0, !PT ;  /* 0x7ffffff002037812 */ /* 0x000fe400078ec0ff */
[----:B------:R-:W-:Y:S01]  /*0120*/  MOV R10, R0 ;  /* 0x00000000000a7202 */ /* 0x000fe20000000f00 */
[----:B------:R-:W2:Y:S01]  /*0130*/  LDCU.64 UR6, c[0x0][0x390] ;  /* 0x00007200ff0677ac */ /* 0x000ea20008000a00 */
[----:B------:R-:W-:Y:S01]  /*0140*/  IADD3 R11, PT, PT, -R3, RZ, RZ ;  /* 0x000000ff030b7210 */ /* 0x000fe20007ffe1ff */
[----:B-1----:R-:W-:Y:S02]  /*0150*/  UIADD3 UR8, UP0, UPT, UR14, 0x20, URZ ;  /* 0x000000200e087890 */ /* 0x002fe4000ff1e0ff */
[----:B------:R-:W-:Y:S02]  /*0160*/  UIADD3 UR4, UP2, UPT, UR12, 0x20, URZ ;  /* 0x000000200c047890 */ /* 0x000fe4000ff5e0ff */
[----:B--2---:R-:W-:-:S02]  /*0170*/  UIADD3 UR6, UP1, UPT, UR6, 0x20, URZ ;  /* 0x0000002006067890 */ /* 0x004fc4000ff3e0ff */
[----:B------:R-:W-:Y:S02]  /*0180*/  UIADD3.X UR9, UPT, UPT, URZ, UR15, URZ, UP0, !UPT ;  /* 0x0000000fff097290 */ /* 0x000fe400087fe4ff */
[----:B------:R-:W-:Y:S02]  /*0190*/  UIADD3.X UR5, UPT, UPT, URZ, UR13, URZ, UP2, !UPT ;  /* 0x0000000dff057290 */ /* 0x000fe400097fe4ff */
[----:B------:R-:W-:-:S12]  /*01a0*/  UIADD3.X UR7, UPT, UPT, URZ, UR7, URZ, UP1, !UPT ;  /* 0x00000007ff077290 */ /* 0x000fd80008ffe4ff */
.L_x_7:
[----:B------:R-:W-:Y:S02]  /*01b0*/  MOV R4, UR8 ;  /* 0x0000000800047c02 */ /* 0x000fe40008000f00 */
[----:B------:R-:W-:Y:S02]  /*01c0*/  MOV R5, UR9 ;  /* 0x0000000900057c02 */ /* 0x000fe40008000f00 */
[----:B------:R-:W-:Y:S02]  /*01d0*/  MOV R6, UR6 ;  /* 0x0000000600067c02 */ /* 0x000fe40008000f00 */
[----:B------:R-:W-:Y:S01]  /*01e0*/  MOV R7, UR7 ;  /* 0x0000000700077c02 */ /* 0x000fe20008000f00 */
[----:B------:R-:W-:-:S04]  /*01f0*/  IMAD.WIDE R4, R10, 0x4, R4 ;  /* 0x000000040a047825 */ /* 0x000fc800078e0204 */
[----:B------:R-:W-:Y:S01]  /*0200*/  IMAD.WIDE R6, R10, 0x4, R6 ;  /* 0x000000040a067825 */ /* 0x000fe200078e0206 */
[----:B0-----:R-:W2:Y:S04]  /*0210*/  LDG.E R12, desc[UR10][R4.64+-0x20] ;  /* 0xffffe00a040c7981 */ /* 0x001ea8000c1e1900 */
[----:B----4-:R-:W2:Y:S01]  /*0220*/  LDG.E R13, desc[UR10][R6.64+-0x20] ;  /* 0xffffe00a060d7981 */ /* 0x010ea2000c1e1900 */
[----:B------:R-:W-:Y:S02]  /*0230*/  MOV R8, UR4 ;  /* 0x0000000400087c02 */ /* 0x000fe40008000f00 */
[----:B------:R-:W-:-:S03]  /*0240*/  MOV R9, UR5 ;  /* 0x0000000500097c02 */ /* 0x000fc60008000f00 */
[----:B------:R-:W-:-:S04]  /*0250*/  IMAD.WIDE R8, R10, 0x4, R8 ;  /* 0x000000040a087825 */ /* 0x000fc800078e0208 */
[----:B--2---:R-:W-:-:S05]  /*0260*/  FADD R13, R12, R13 ;  /* 0x0000000d0c0d7221 */ /* 0x004fca0000000000 */
[----:B------:R0:W-:Y:S04]  /*0270*/  STG.E desc[UR10][R8.64+-0x20], R13 ;  /* 0xffffe00d08007986 */ /* 0x0001e8000c10190a */
[----:B------:R-:W2:Y:S04]  /*0280*/  LDG.E R12, desc[UR10][R4.64+-0x1c] ;  /* 0xffffe40a040c7981 */ /* 0x000ea8000c1e1900 */
[----:B------:R-:W2:Y:S02]  /*0290*/  LDG.E R15, desc[UR10][R6.64+-0x1c] ;  /* 0xffffe40a060f7981 */ /* 0x000ea4000c1e1900 */
[----:B--2---:R-:W-:-:S05]  /*02a0*/  FADD R15, R12, R15 ;  /* 0x0000000f0c0f7221 */ /* 0x004fca0000000000 */
[----:B------:R1:W-:Y:S04]  /*02b0*/  STG.E desc[UR10][R8.64+-0x1c], R15 ;  /* 0xffffe40f08007986 */ /* 0x0003e8000c10190a */
[----:B------:R-:W2:Y:S04]  /*02c0*/  LDG.E R12, desc[UR10][R4.64+-0x18] ;  /* 0xffffe80a040c7981 */ /* 0x000ea8000c1e1900 */
[----:B------:R-:W2:Y:S02]  /*02d0*/  LDG.E R17, desc[UR10][R6.64+-0x18] ;  /* 0xffffe80a06117981 */ /* 0x000ea4000c1e1900 */
[----:B--2---:R-:W-:-:S05]  /*02e0*/  FADD R17, R12, R17 ;  /* 0x000000110c117221 */ /* 0x004fca0000000000 */
[----:B------:R2:W-:Y:S04]  /*02f0*/  STG.E desc[UR10][R8.64+-0x18], R17 ;  /* 0xffffe81108007986 */ /* 0x0005e8000c10190a */
[----:B------:R-:W3:Y:S04]  /*0300*/  LDG.E R12, desc[UR10][R4.64+-0x14] ;  /* 0xffffec0a040c7981 */ /* 0x000ee8000c1e1900 */
[----:B------:R-:W3:Y:S02]  /*0310*/  LDG.E R19, desc[UR10][R6.64+-0x14] ;  /* 0xffffec0a06137981 */ /* 0x000ee4000c1e1900 */
[----:B---3--:R-:W-:-:S05]  /*0320*/  FADD R19, R12, R19 ;  /* 0x000000130c137221 */ /* 0x008fca0000000000 */
[----:B------:R3:W-:Y:S04]  /*0330*/  STG.E desc[UR10][R8.64+-0x14], R19 ;  /* 0xffffec1308007986 */ /* 0x0007e8000c10190a */
[----:B------:R-:W4:Y:S04]  /*0340*/  LDG.E R12, desc[UR10][R4.64+-0x10] ;  /* 0xfffff00a040c7981 */ /* 0x000f28000c1e1900 */
[----:B0-----:R-:W4:Y:S02]  /*0350*/  LDG.E R13, desc[UR10][R6.64+-0x10] ;  /* 0xfffff00a060d7981 */ /* 0x001f24000c1e1900 */
[----:B----4-:R-:W-:-:S05]  /*0360*/  FADD R13, R12, R13 ;  /* 0x0000000d0c0d7221 */ /* 0x010fca0000000000 */
[----:B------:R0:W-:Y:S04]  /*0370*/  STG.E desc[UR10][R8.64+-0x10], R13 ;  /* 0xfffff00d08007986 */ /* 0x0001e8000c10190a */
[----:B------:R-:W4:Y:S04]  /*0380*/  LDG.E R12, desc[UR10][R4.64+-0xc] ;  /* 0xfffff40a040c7981 */ /* 0x000f28000c1e1900 */
[----:B-1----:R-:W4:Y:S02]  /*0390*/  LDG.E R15, desc[UR10][R6.64+-0xc] ;  /* 0xfffff40a060f7981 */ /* 0x002f24000c1e1900 */
[----:B----4-:R-:W-:-:S05]  /*03a0*/  FADD R15, R12, R15 ;  /* 0x0000000f0c0f7221 */ /* 0x010fca0000000000 */
[----:B------:R1:W-:Y:S04]  /*03b0*/  STG.E desc[UR10][R8.64+-0xc], R15 ;  /* 0xfffff40f08007986 */ /* 0x0003e8000c10190a */
[----:B------:R-:W4:Y:S04]  /*03c0*/  LDG.E R12, desc[UR10][R4.64+-0x8] ;  /* 0xfffff80a040c7981 */ /* 0x000f28000c1e1900 */
[----:B--2---:R-:W4:Y:S02]  /*03d0*/  LDG.E R17, desc[UR10][R6.64+-0x8] ;  /* 0xfffff80a06117981 */ /* 0x004f24000c1e1900 */
[----:B----4-:R-:W-:-:S05]  /*03e0*/  FADD R17, R12, R17 ;  /* 0x000000110c117221 */ /* 0x010fca0000000000 */
[----:B------:R2:W-:Y:S04]  /*03f0*/  STG.E desc[UR10][R8.64+-0x8], R17 ;  /* 0xfffff81108007986 */ /* 0x0005e8000c10190a */
[----:B------:R-:W4:Y:S04]  /*0400*/  LDG.E R12, desc[UR10][R4.64+-0x4] ;  /* 0xfffffc0a040c7981 */ /* 0x000f28000c1e1900 */
[----:B---3--:R-:W4:Y:S02]  /*0410*/  LDG.E R19, desc[UR10][R6.64+-0x4] ;  /* 0xfffffc0a06137981 */ /* 0x008f24000c1e1900 */
[----:B----4-:R-:W-:-:S05]  /*0420*/  FADD R19, R12, R19 ;  /* 0x000000130c137221 */ /* 0x010fca0000000000 */
        /* <DEDUP_REMOVED lines=21> */
[----:B------:R-:W5:Y:S04]  /*0580*/  LDG.E R12, desc[UR10][R4.64+0x14] ;  /* 0x0000140a040c7981 */ /* 0x000f68000c1e1900 */
[----:B-1----:R-:W5:Y:S02]  /*0590*/  LDG.E R15, desc[UR10][R6.64+0x14] ;  /* 0x0000140a060f7981 */ /* 0x002f64000c1e1900 */
[----:B-----5:R-:W-:-:S05]  /*05a0*/  FADD R15, R12, R15 ;  /* 0x0000000f0c0f7221 */ /* 0x020fca0000000000 */
[----:B------:R4:W-:Y:S04]  /*05b0*/  STG.E desc[UR10][R8.64+0x14], R15 ;  /* 0x0000140f08007986 */ /* 0x0009e8000c10190a */
[----:B------:R-:W5:Y:S04]  /*05c0*/  LDG.E R12, desc[UR10][R4.64+0x18] ;  /* 0x0000180a040c7981 */ /* 0x000f68000c1e1900 */
[----:B--2---:R-:W5:Y:S01]  /*05d0*/  LDG.E R17, desc[UR10][R6.64+0x18] ;  /* 0x0000180a06117981 */ /* 0x004f62000c1e1900 */
[----:B------:R-:W-:Y:S01]  /*05e0*/  IADD3 R11, PT, PT, R11, 0x10, RZ ;  /* 0x000000100b0b7810 */ /* 0x000fe20007ffe0ff */
[----:B-----5:R-:W-:-:S05]  /*05f0*/  FADD R17, R12, R17 ;  /* 0x000000110c117221 */ /* 0x020fca0000000000 */
[----:B------:R4:W-:Y:S04]  /*0600*/  STG.E desc[UR10][R8.64+0x18], R17 ;  /* 0x0000181108007986 */ /* 0x0009e8000c10190a */
[----:B------:R-:W2:Y:S04]  /*0610*/  LDG.E R12, desc[UR10][R4.64+0x1c] ;  /* 0x00001c0a040c7981 */ /* 0x000ea8000c1e1900 */
[----:B---3--:R-:W2:Y:S01]  /*0620*/  LDG.E R19, desc[UR10][R6.64+0x1c] ;  /* 0x00001c0a06137981 */ /* 0x008ea2000c1e1900 */
[----:B------:R-:W-:Y:S02]  /*0630*/  ISETP.NE.AND P1, PT, R11, RZ, PT ;  /* 0x000000ff0b00720c */ /* 0x000fe40003f25270 */
[----:B------:R-:W-:Y:S01]  /*0640*/  IADD3 R10, PT, PT, R10, 0x10, RZ ;  /* 0x000000100a0a7810 */ /* 0x000fe20007ffe0ff */
[----:B--2---:R-:W-:-:S05]  /*0650*/  FADD R19, R12, R19 ;  /* 0x000000130c137221 */ /* 0x004fca0000000000 */
[----:B------:R4:W-:Y:S05]  /*0660*/  STG.E desc[UR10][R8.64+0x1c], R19 ;  /* 0x00001c1308007986 */ /* 0x0009ea000c10190a */
[----:B------:R-:W-:Y:S05]  /*0670*/  @P1 BRA `(.L_x_7) ;  /* 0xfffffff800cc1947 */ /* 0x000fea000383ffff */
.L_x_6:
[----:B0-----:R-:W-:Y:S05]  /*0680*/  @!P0 EXIT ;  /* 0x000000000000894d */ /* 0x001fea0003800000 */
[----:B------:R-:W-:Y:S02]  /*0690*/  ISETP.GE.U32.AND P0, PT, R14, 0x8, PT ;  /* 0x000000080e00780c */ /* 0x000fe40003f06070 */
[----:B------:R-:W-:-:S04]  /*06a0*/  LOP3.LUT R12, R2, 0x7, RZ, 0xc0, !PT ;  /* 0x00000007020c7812 */ /* 0x000fc800078ec0ff */
[----:B------:R-:W-:-:S07]  /*06b0*/  ISETP.NE.AND P1, PT, R12, RZ, PT ;  /* 0x000000ff0c00720c */ /* 0x000fce0003f25270 */
[----:B------:R-:W-:Y:S06]  /*06c0*/  @!P0 BRA `(.L_x_8) ;  /* 0x0000000000a08947 */ /* 0x000fec0003800000 */
[----:B------:R-:W0:Y:S01]  /*06d0*/  LDC.64 R4, c[0x0][0x388] ;  /* 0x0000e200ff047b82 */ /* 0x000e220000000a00 */
[----:B------:R-:W-:-:S07]  /*06e0*/  IADD3 R11, PT, PT, R0, R3, RZ ;  /* 0x00000003000b7210 */ /* 0x000fce0007ffe0ff */
[----:B------:R-:W1:Y:S08]  /*06f0*/  LDC.64 R6, c[0x0][0x390] ;  /* 0x0000e400ff067b82 */ /* 0x000e700000000a00 */
[----:B----4-:R-:W2:Y:S01]  /*0700*/  LDC.64 R8, c[0x0][0x380] ;  /* 0x0000e000ff087b82 */ /* 0x010ea20000000a00 */
[----:B0-----:R-:W-:-:S05]  /*0710*/  IMAD.WIDE R4, R11, 0x4, R4 ;  /* 0x000000040b047825 */ /* 0x001fca00078e0204 */
[----:B------:R-:W3:Y:S01]  /*0720*/  LDG.E R10, desc[UR10][R4.64] ;  /* 0x0000000a040a7981 */ /* 0x000ee2000c1e1900 */
[----:B-1----:R-:W-:-:S05]  /*0730*/  IMAD.WIDE R6, R11, 0x4, R6 ;  /* 0x000000040b067825 */ /* 0x002fca00078e0206 */
[----:B------:R-:W3:Y:S01]  /*0740*/  LDG.E R13, desc[UR10][R6.64] ;  /* 0x0000000a060d7981 */ /* 0x000ee2000c1e1900 */
[----:B--2---:R-:W-:-:S04]  /*0750*/  IMAD.WIDE R8, R11, 0x4, R8 ;  /* 0x000000040b087825 */ /* 0x004fc800078e0208 */
[----:B---3--:R-:W-:-:S05]  /*0760*/  FADD R13, R10, R13 ;  /* 0x0000000d0a0d7221 */ /* 0x008fca0000000000 */
        /* <DEDUP_REMOVED lines=25> */
[----:B------:R-:W2:Y:S04]  /*0900*/  LDG.E R10, desc[UR10][R4.64+0x1c] ;  /* 0x00001c0a040a7981 */ /* 0x000ea8000c1e1900 */
[----:B---3--:R-:W2:Y:S01]  /*0910*/  LDG.E R17, desc[UR10][R6.64+0x1c] ;  /* 0x00001c0a06117981 */ /* 0x008ea2000c1e1900 */
[----:B------:R-:W-:Y:S01]  /*0920*/  IADD3 R3, PT, PT, R3, 0x8, RZ ;  /* 0x0000000803037810 */ /* 0x000fe20007ffe0ff */
[----:B--2---:R-:W-:-:S05]  /*0930*/  FADD R17, R10, R17 ;  /* 0x000000110a117221 */ /* 0x004fca0000000000 */
[----:B------:R0:W-:Y:S02]  /*0940*/  STG.E desc[UR10][R8.64+0x1c], R17 ;  /* 0x00001c1108007986 */ /* 0x0001e4000c10190a */
.L_x_8:
[----:B------:R-:W-:Y:S05]  /*0950*/  @!P1 EXIT ;  /* 0x000000000000994d */ /* 0x000fea0003800000 */
[----:B------:R-:W-:Y:S02]  /*0960*/  ISETP.GE.U32.AND P0, PT, R12, 0x4, PT ;  /* 0x000000040c00780c */ /* 0x000fe40003f06070 */
[----:B------:R-:W-:-:S04]  /*0970*/  LOP3.LUT R2, R2, 0x3, RZ, 0xc0, !PT ;  /* 0x0000000302027812 */ /* 0x000fc800078ec0ff */
[----:B------:R-:W-:-:S07]  /*0980*/  ISETP.NE.AND P1, PT, R2, RZ, PT ;  /* 0x000000ff0200720c */ /* 0x000fce0003f25270 */
[----:B------:R-:W-:Y:S06]  /*0990*/  @!P0 BRA `(.L_x_9) ;  /* 0x0000000000608947 */ /* 0x000fec0003800000 */
[----:B------:R-:W1:Y:S01]  /*09a0*/  LDC.64 R4, c[0x0][0x388] ;  /* 0x0000e200ff047b82 */ /* 0x000e620000000a00 */
[----:B0---4-:R-:W-:-:S07]  /*09b0*/  IADD3 R13, PT, PT, R0, R3, RZ ;  /* 0x00000003000d7210 */ /* 0x011fce0007ffe0ff */
[----:B------:R-:W0:Y:S08]  /*09c0*/  LDC.64 R6, c[0x0][0x390] ;  /* 0x0000e400ff067b82 */ /* 0x000e300000000a00 */
[----:B------:R-:W2:Y:S01]  /*09d0*/  LDC.64 R8, c[0x0][0x380] ;  /* 0x0000e000ff087b82 */ /* 0x000ea20000000a00 */
[----:B-1----:R-:W-:-:S05]  /*09e0*/  IMAD.WIDE R4, R13, 0x4, R4 ;  /* 0x000000040d047825 */ /* 0x002fca00078e0204 */
[----:B------:R-:W3:Y:S01]  /*09f0*/  LDG.E R10, desc[UR10][R4.64] ;  /* 0x0000000a040a7981 */ /* 0x000ee2000c1e1900 */
[----:B0-----:R-:W-:-:S05]  /*0a00*/  IMAD.WIDE R6, R13, 0x4, R6 ;  /* 0x000000040d067825 */ /* 0x001fca00078e0206 */
        /* <DEDUP_REMOVED lines=12> */
[----:B------:R-:W2:Y:S04]  /*0ad0*/  LDG.E R10, desc[UR10][R4.64+0xc] ;  /* 0x00000c0a040a7981 */ /* 0x000ea8000c1e1900 */
[----:B------:R-:W2:Y:S01]  /*0ae0*/  LDG.E R17, desc[UR10][R6.64+0xc] ;  /* 0x00000c0a06117981 */ /* 0x000ea2000c1e1900 */
[----:B------:R-:W-:Y:S01]  /*0af0*/  IADD3 R3, PT, PT, R3, 0x4, RZ ;  /* 0x0000000403037810 */ /* 0x000fe20007ffe0ff */
[----:B--2---:R-:W-:-:S05]  /*0b00*/  FADD R17, R10, R17 ;  /* 0x000000110a117221 */ /* 0x004fca0000000000 */
[----:B------:R1:W-:Y:S02]  /*0b10*/  STG.E desc[UR10][R8.64+0xc], R17 ;  /* 0x00000c1108007986 */ /* 0x0003e4000c10190a */
.L_x_9:
[----:B------:R-:W-:Y:S05]  /*0b20*/  @!P1 EXIT ;  /* 0x000000000000994d */ /* 0x000fea0003800000 */
[----:B01----:R-:W0:Y:S01]  /*0b30*/  LDC.64 R10, c[0x0][0x390] ;  /* 0x0000e400ff0a7b82 */ /* 0x003e220000000a00 */
[----:B----4-:R-:W-:Y:S02]  /*0b40*/  IADD3 R15, PT, PT, R0, R3, RZ ;  /* 0x00000003000f7210 */ /* 0x010fe40007ffe0ff */
[----:B------:R-:W-:-:S05]  /*0b50*/  IADD3 R0, PT, PT, -R2, RZ, RZ ;  /* 0x000000ff02007210 */ /* 0x000fca0007ffe1ff */
[----:B------:R-:W1:Y:S08]  /*0b60*/  LDC.64 R8, c[0x0][0x380] ;  /* 0x0000e000ff087b82 */ /* 0x000e700000000a00 */
[----:B------:R-:W2:Y:S02]  /*0b70*/  LDC.64 R12, c[0x0][0x388] ;  /* 0x0000e200ff0c7b82 */ /* 0x000ea40000000a00 */
.L_x_10:
[----:B0-----:R-:W-:-:S04]  /*0b80*/  IMAD.WIDE R4, R15, 0x4, R10 ;  /* 0x000000040f047825 */ /* 0x001fc800078e020a */
[C---:B--2---:R-:W-:Y:S02]  /*0b90*/  IMAD.WIDE R6, R15.reuse, 0x4, R12 ;  /* 0x000000040f067825 */ /* 0x044fe400078e020c */
[----:B------:R-:W2:Y:S04]  /*0ba0*/  LDG.E R5, desc[UR10][R4.64] ;  /* 0x0000000a04057981 */ /* 0x000ea8000c1e1900 */
[----:B------:R-:W2:Y:S01]  /*0bb0*/  LDG.E R6, desc[UR10][R6.64] ;  /* 0x0000000a06067981 */ /* 0x000ea2000c1e1900 */
[----:B------:R-:W-:Y:S01]  /*0bc0*/  IADD3 R0, PT, PT, R0, 0x1, RZ ;  /* 0x0000000100007810 */ /* 0x000fe20007ffe0ff */
[C---:B-1-3--:R-:W-:Y:S01]  /*0bd0*/  IMAD.WIDE R2, R15.reuse, 0x4, R8 ;  /* 0x000000040f027825 */ /* 0x04afe200078e0208 */
[----:B------:R-:W-:Y:S02]  /*0be0*/  IADD3 R15, PT, PT, R15, 0x1, RZ ;  /* 0x000000010f0f7810 */ /* 0x000fe40007ffe0ff */
[----:B------:R-:W-:Y:S01]  /*0bf0*/  ISETP.NE.AND P0, PT, R0, RZ, PT ;  /* 0x000000ff0000720c */ /* 0x000fe20003f05270 */
[----:B--2---:R-:W-:-:S05]  /*0c00*/  FADD R17, R6, R5 ;  /* 0x0000000506117221 */ /* 0x004fca0000000000 */
[----:B------:R3:W-:Y:S07]  /*0c10*/  STG.E desc[UR10][R2.64], R17 ;  /* 0x0000001102007986 */ /* 0x0007ee000c10190a */
[----:B------:R-:W-:Y:S05]  /*0c20*/  @P0 BRA `(.L_x_10) ;  /* 0xfffffffc00d40947 */ /* 0x000fea000383ffff */
[----:B------:R-:W-:Y:S05]  /*0c30*/  EXIT ;  /* 0x000000000000794d */ /* 0x000fea0003800000 */
.L_x_11:
        /* <DEDUP_REMOVED lines=12> */
.L_x_14:


//--------------------- .text._Z35matrixAddKernel_OneElementPerThreadPfS_S_i --------------------------
	.section	.text._Z35matrixAddKernel_OneElementPerThreadPfS_S_i,"ax",@progbits
	.align	128
        .global         _Z35matrixAddKernel_OneElementPerThreadPfS_S_i
        .type           _Z35matrixAddKernel_OneElementPerThreadPfS_S_i,@function
        .size           _Z35matrixAddKernel_OneElementPerThreadPfS_S_i,(.L_x_15 - _Z35matrixAddKernel_OneElementPerThreadPfS_S_i)
        .other          _Z35matrixAddKernel_OneElementPerThreadPfS_S_i,@"STO_CUDA_ENTRY STV_DEFAULT"
_Z35matrixAddKernel_OneElementPerThreadPfS_S_i:
.text._Z35matrixAddKernel_OneElementPerThreadPfS_S_i:
[----:B------:R-:W-:Y:S01]  /*0000*/  LDC R1, c[0x0][0x37c] ;  /* 0x0000df00ff017b82 */ /* 0x000fe20000000800 */
[----:B------:R-:W0:Y:S07]  /*0010*/  S2R R3, SR_TID.Y ;  /* 0x0000000000037919 */ /* 0x000e2e0000002200 */
[----:B------:R-:W0:Y:S01]  /*0020*/  LDC R0, c[0x0][0x364] ;  /* 0x0000d900ff007b82 */ /* 0x000e220000000800 */
[----:B------:R-:W1:Y:S01]  /*0030*/  LDCU UR6, c[0x0][0x398] ;  /* 0x00007300ff0677ac */ /* 0x000e620008000800 */
[----:B------:R-:W2:Y:S06]  /*0040*/  S2R R2, SR_TID.X ;  /* 0x0000000000027919 */ /* 0x000eac0000002100 */
[----:B------:R-:W0:Y:S08]  /*0050*/  S2UR UR4, SR_CTAID.Y ;  /* 0x00000000000479c3 */ /* 0x000e300000002600 */
[----:B------:R-:W2:Y:S08]  /*0060*/  S2UR UR5, SR_CTAID.X ;  /* 0x00000000000579c3 */ /* 0x000eb00000002500 */
[----:B------:R-:W2:Y:S01]  /*0070*/  LDC R7, c[0x0][0x360] ;  /* 0x0000d800ff077b82 */ /* 0x000ea20000000800 */
[----:B0-----:R-:W-:-:S02]  /*0080*/  IMAD R0, R0, UR4, R3 ;  /* 0x0000000400007c24 */ /* 0x001fc4000f8e0203 */
[----:B--2---:R-:W-:-:S05]  /*0090*/  IMAD R7, R7, UR5, R2 ;  /* 0x0000000507077c24 */ /* 0x004fca000f8e0202 */
[----:B------:R-:W-:-:S04]  /*00a0*/  VIMNMX R2, PT, PT, R0, R7, !PT ;  /* 0x0000000700027248 */ /* 0x000fc80007fe0100 */
[----:B-1----:R-:W-:-:S13]  /*00b0*/  ISETP.GE.AND P0, PT, R2, UR6, PT ;  /* 0x0000000602007c0c */ /* 0x002fda000bf06270 */
[----:B------:R-:W-:Y:S05]  /*00c0*/  @P0 EXIT ;  /* 0x000000000000094d */ /* 0x000fea0003800000 */
[----:B------:R-:W0:Y:S01]  /*00d0*/  LDC.64 R2, c[0x0][0x388] ;  /* 0x0000e200ff027b82 */ /* 0x000e220000000a00 */
[----:B------:R-:W1:Y:S01]  /*00e0*/  LDCU.64 UR4, c[0x0][0x358] ;  /* 0x00006b00ff0477ac */ /* 0x000e620008000a00 */
[----:B------:R-:W-:-:S06]  /*00f0*/  IMAD R9, R0, UR6, R7 ;  /* 0x0000000600097c24 */ /* 0x000fcc000f8e0207 */
[----:B------:R-:W2:Y:S08]  /*0100*/  LDC.64 R4, c[0x0][0x390] ;  /* 0x0000e400ff047b82 */ /* 0x000eb00000000a00 */
[----:B------:R-:W3:Y:S01]  /*0110*/  LDC.64 R6, c[0x0][0x380] ;  /* 0x0000e000ff067b82 */ /* 0x000ee20000000a00 */
[----:B0-----:R-:W-:-:S06]  /*0120*/  IMAD.WIDE R2, R9, 0x4, R2 ;  /* 0x0000000409027825 */ /* 0x001fcc00078e0202 */
[----:B-1----:R-:W4:Y:S01]  /*0130*/  LDG.E R2, desc[UR4][R2.64] ;  /* 0x0000000402027981 */ /* 0x002f22000c1e1900 */
[----:B--2---:R-:W-:-:S06]  /*0140*/  IMAD.WIDE R4, R9, 0x4, R4 ;  /* 0x0000000409047825 */ /* 0x004fcc00078e0204 */
[----:B------:R-:W4:Y:S01]  /*0150*/  LDG.E R5, desc[UR4][R4.64] ;  /* 0x0000000404057981 */ /* 0x000f22000c1e1900 */
[----:B---3--:R-:W-:-:S04]  /*0160*/  IMAD.WIDE R6, R9, 0x4, R6 ;  /* 0x0000000409067825 */ /* 0x008fc800078e0206 */
[----:B----4-:R-:W-:-:S05]  /*0170*/  FADD R9, R2, R5 ;  /* 0x0000000502097221 */ /* 0x010fca0000000000 */
[----:B------:R-:W-:Y:S01]  /*0180*/  STG.E desc[UR4][R6.64], R9 ;  /* 0x0000000906007986 */ /* 0x000fe2000c101904 */
[----:B------:R-:W-:Y:S05]  /*0190*/  EXIT ;  /* 0x000000000000794d */ /* 0x000fea0003800000 */
.L_x_12:
        /* <DEDUP_REMOVED lines=14> */
.L_x_15:


//--------------------- .nv.shared.reserved.0     --------------------------
	.section	.nv.shared.reserved.0,"aw",@nobits
	.weak		__nv_reservedSMEM_offset_0_alias
	.size		__nv_reservedSMEM_offset_0_alias, 0, 64
	.other		__nv_reservedSMEM_offset_0_alias,@"STO_CUDA_RESERVED_SHARED STV_DEFAULT"
__nv_reservedSMEM_offset_0_alias:
	.zero		0
	.zero		64


//--------------------- .nv.constant0._Z34matrixAddKernel_OneColumnPerThreadPfS_S_i --------------------------
	.section	.nv.constant0._Z34matrixAddKernel_OneColumnPerThreadPfS_S_i,"a",@progbits
	.sectionflags	@""
	.align	4
.nv.constant0._Z34matrixAddKernel_OneColumnPerThreadPfS_S_i:
	.zero		924


//--------------------- .nv.constant0._Z31matrixAddKernel_OneRowPerThreadPfS_S_i --------------------------
	.section	.nv.constant0._Z31matrixAddKernel_OneRowPerThreadPfS_S_i,"a",@progbits
	.sectionflags	@""
	.align	4
.nv.constant0._Z31matrixAddKernel_OneRowPerThreadPfS_S_i:
	.zero		924


//--------------------- .nv.constant0._Z35matrixAddKernel_OneElementPerThreadPfS_S_i --------------------------
	.section	.nv.constant0._Z35matrixAddKernel_OneElementPerThreadPfS_S_i,"a",@progbits
	.sectionflags	@""
	.align	4
.nv.constant0._Z35matrixAddKernel_OneElementPerThreadPfS_S_i:
	.zero		924


//--------------------- SYMBOLS --------------------------

	.type		.nv.reservedSmem.offset0,@object
	.size		.nv.reservedSmem.offset0,0x4
